//
// Generated by NVIDIA NVVM Compiler
//
// Compiler Build ID: CL-36424714
// Cuda compilation tools, release 13.0, V13.0.88
// Based on NVVM 20.0.0
//

.version 9.0
.target sm_100
.address_size 64

	// .globl	_Z21local_transpose_cuda1IdEviiiPT_S1_
// _ZZ21local_transpose_cuda3IdEviiiPT_E4buff has been demoted
// _ZZ21local_transpose_cuda3IfEviiiPT_E4buff has been demoted

.visible .entry _Z21local_transpose_cuda1IdEviiiPT_S1_(
	.param .u32 _Z21local_transpose_cuda1IdEviiiPT_S1__param_0,
	.param .u32 _Z21local_transpose_cuda1IdEviiiPT_S1__param_1,
	.param .u32 _Z21local_transpose_cuda1IdEviiiPT_S1__param_2,
	.param .u64 .ptr .align 1 _Z21local_transpose_cuda1IdEviiiPT_S1__param_3,
	.param .u64 .ptr .align 1 _Z21local_transpose_cuda1IdEviiiPT_S1__param_4
)
{
	.reg .pred 	%p<3>;
	.reg .b32 	%r<15>;
	.reg .b64 	%rd<14>;
	.reg .b64 	%fd<2>;

	ld.param.u32 	%r5, [_Z21local_transpose_cuda1IdEviiiPT_S1__param_0];
	ld.param.u32 	%r6, [_Z21local_transpose_cuda1IdEviiiPT_S1__param_1];
	ld.param.u32 	%r7, [_Z21local_transpose_cuda1IdEviiiPT_S1__param_2];
	ld.param.u64 	%rd5, [_Z21local_transpose_cuda1IdEviiiPT_S1__param_3];
	ld.param.u64 	%rd6, [_Z21local_transpose_cuda1IdEviiiPT_S1__param_4];
	mov.u32 	%r14, %tid.x;
	setp.ge.s32 	%p1, %r14, %r7;
	@%p1 bra 	$L__BB0_3;
	mov.u32 	%r8, %ctaid.x;
	mov.u32 	%r9, %ctaid.y;
	mov.u32 	%r2, %ntid.x;
	mad.lo.s32 	%r10, %r5, %r9, %r8;
	mul.lo.s32 	%r11, %r10, %r7;
	cvt.u64.u32 	%rd1, %r11;
	mad.lo.s32 	%r12, %r6, %r8, %r9;
	mul.lo.s32 	%r13, %r12, %r7;
	cvt.u64.u32 	%rd2, %r13;
	cvta.to.global.u64 	%rd3, %rd5;
	cvta.to.global.u64 	%rd4, %rd6;
$L__BB0_2:
	cvt.s64.s32 	%rd7, %r14;
	add.s64 	%rd8, %rd7, %rd2;
	shl.b64 	%rd9, %rd8, 3;
	add.s64 	%rd10, %rd3, %rd9;
	ld.global.f64 	%fd1, [%rd10];
	add.s64 	%rd11, %rd7, %rd1;
	shl.b64 	%rd12, %rd11, 3;
	add.s64 	%rd13, %rd4, %rd12;
	st.global.f64 	[%rd13], %fd1;
	add.s32 	%r14, %r14, %r2;
	setp.lt.s32 	%p2, %r14, %r7;
	@%p2 bra 	$L__BB0_2;
$L__BB0_3:
	ret;

}
	// .globl	_Z21local_transpose_cuda2IdEviiiiPT_S1_
.visible .entry _Z21local_transpose_cuda2IdEviiiiPT_S1_(
	.param .u32 _Z21local_transpose_cuda2IdEviiiiPT_S1__param_0,
	.param .u32 _Z21local_transpose_cuda2IdEviiiiPT_S1__param_1,
	.param .u32 _Z21local_transpose_cuda2IdEviiiiPT_S1__param_2,
	.param .u32 _Z21local_transpose_cuda2IdEviiiiPT_S1__param_3,
	.param .u64 .ptr .align 1 _Z21local_transpose_cuda2IdEviiiiPT_S1__param_4,
	.param .u64 .ptr .align 1 _Z21local_transpose_cuda2IdEviiiiPT_S1__param_5
)
{
	.reg .pred 	%p<4>;
	.reg .b32 	%r<19>;
	.reg .b64 	%rd<17>;
	.reg .b64 	%fd<2>;

	ld.param.u32 	%r7, [_Z21local_transpose_cuda2IdEviiiiPT_S1__param_0];
	ld.param.u32 	%r8, [_Z21local_transpose_cuda2IdEviiiiPT_S1__param_1];
	ld.param.u32 	%r9, [_Z21local_transpose_cuda2IdEviiiiPT_S1__param_2];
	ld.param.u32 	%r10, [_Z21local_transpose_cuda2IdEviiiiPT_S1__param_3];
	ld.param.u64 	%rd5, [_Z21local_transpose_cuda2IdEviiiiPT_S1__param_4];
	ld.param.u64 	%rd6, [_Z21local_transpose_cuda2IdEviiiiPT_S1__param_5];
	mov.u32 	%r11, %ctaid.x;
	add.s32 	%r12, %r7, -1;
	setp.eq.s32 	%p1, %r11, %r12;
	selp.b32 	%r1, %r10, %r9, %p1;
	cvt.s64.s32 	%rd7, %r1;
	mul.lo.s32 	%r13, %r8, %r11;
	mul.lo.s32 	%r14, %r13, %r9;
	cvt.u64.u32 	%rd8, %r14;
	mov.u32 	%r15, %ctaid.y;
	cvt.u64.u32 	%rd9, %r15;
	mad.lo.s64 	%rd1, %rd7, %rd9, %rd8;
	mad.lo.s32 	%r16, %r9, %r12, %r10;
	mul.lo.s32 	%r17, %r9, %r11;
	mad.lo.s32 	%r2, %r16, %r15, %r17;
	mov.u32 	%r18, %tid.x;
	setp.ge.u32 	%p2, %r18, %r1;
	@%p2 bra 	$L__BB1_3;
	mov.u32 	%r4, %ntid.x;
	cvt.u64.u32 	%rd2, %r2;
	cvta.to.global.u64 	%rd3, %rd5;
	cvta.to.global.u64 	%rd4, %rd6;
$L__BB1_2:
	cvt.s64.s32 	%rd10, %r18;
	add.s64 	%rd11, %rd1, %rd10;
	shl.b64 	%rd12, %rd11, 3;
	add.s64 	%rd13, %rd3, %rd12;
	ld.global.f64 	%fd1, [%rd13];
	add.s64 	%rd14, %rd10, %rd2;
	shl.b64 	%rd15, %rd14, 3;
	add.s64 	%rd16, %rd4, %rd15;
	st.global.f64 	[%rd16], %fd1;
	add.s32 	%r18, %r18, %r4;
	setp.lt.u32 	%p3, %r18, %r1;
	@%p3 bra 	$L__BB1_2;
$L__BB1_3:
	ret;

}
	// .globl	_Z21local_transpose_cuda3IdEviiiPT_
.visible .entry _Z21local_transpose_cuda3IdEviiiPT_(
	.param .u32 _Z21local_transpose_cuda3IdEviiiPT__param_0,
	.param .u32 _Z21local_transpose_cuda3IdEviiiPT__param_1,
	.param .u32 _Z21local_transpose_cuda3IdEviiiPT__param_2,
	.param .u64 .ptr .align 1 _Z21local_transpose_cuda3IdEviiiPT__param_3
)
{
	.reg .pred 	%p<20>;
	.reg .b32 	%r<42>;
	.reg .b64 	%rd<90>;
	.reg .b64 	%fd<4>;
	// demoted variable
	.shared .align 8 .b8 _ZZ21local_transpose_cuda3IdEviiiPT_E4buff[4096];
	ld.param.u32 	%r8, [_Z21local_transpose_cuda3IdEviiiPT__param_0];
	ld.param.u32 	%r9, [_Z21local_transpose_cuda3IdEviiiPT__param_1];
	ld.param.u32 	%r10, [_Z21local_transpose_cuda3IdEviiiPT__param_2];
	ld.param.u64 	%rd47, [_Z21local_transpose_cuda3IdEviiiPT__param_3];
	cvta.to.global.u64 	%rd1, %rd47;
	mov.u32 	%r11, %ctaid.x;
	mov.u32 	%r12, %ctaid.y;
	mad.lo.s32 	%r13, %r9, %r11, %r12;
	cvt.s64.s32 	%rd85, %r13;
	mad.lo.s32 	%r14, %r8, %r12, %r11;
	cvt.s64.s32 	%rd76, %r14;
	setp.eq.s32 	%p1, %r13, %r14;
	@%p1 bra 	$L__BB2_23;
	cvt.u32.u64 	%r15, %rd76;
	cvt.u32.u64 	%r16, %rd85;
	setp.le.u32 	%p2, %r15, %r16;
	mov.b64 	%rd80, 0;
	@%p2 bra 	$L__BB2_7;
	ld.param.u32 	%r37, [_Z21local_transpose_cuda3IdEviiiPT__param_1];
	cvt.s64.s32 	%rd4, %r37;
	cvt.s64.s32 	%rd5, %r8;
	mov.b64 	%rd80, 0;
	cvt.u32.u64 	%r17, %rd4;
$L__BB2_3:
	or.b64  	%rd50, %rd76, %rd4;
	and.b64  	%rd51, %rd50, -4294967296;
	setp.ne.s64 	%p3, %rd51, 0;
	@%p3 bra 	$L__BB2_5;
	cvt.u32.u64 	%r18, %rd76;
	div.u32 	%r19, %r18, %r17;
	mul.lo.s32 	%r20, %r19, %r17;
	sub.s32 	%r21, %r18, %r20;
	cvt.u64.u32 	%rd77, %r19;
	cvt.u64.u32 	%rd78, %r21;
	bra.uni 	$L__BB2_6;
$L__BB2_5:
	div.u64 	%rd77, %rd76, %rd4;
	mul.lo.s64 	%rd52, %rd77, %rd4;
	sub.s64 	%rd78, %rd76, %rd52;
$L__BB2_6:
	mad.lo.s64 	%rd76, %rd78, %rd5, %rd77;
	add.s64 	%rd80, %rd80, 1;
	setp.gt.u64 	%p4, %rd76, %rd85;
	@%p4 bra 	$L__BB2_3;
$L__BB2_7:
	setp.ne.s64 	%p5, %rd76, %rd85;
	@%p5 bra 	$L__BB2_23;
	cvt.s64.s32 	%rd18, %r10;
	setp.eq.s32 	%p6, %r10, 0;
	@%p6 bra 	$L__BB2_23;
	mov.u32 	%r1, %tid.x;
	mov.u32 	%r22, %ntid.x;
	cvt.s64.s32 	%rd19, %r8;
	cvt.u64.u32 	%rd20, %r22;
	mul.wide.u32 	%rd21, %r22, 8;
	mov.b64 	%rd81, 0;
	cvt.u32.u64 	%r23, %rd20;
$L__BB2_10:
	setp.gt.u32 	%p7, %r1, 511;
	@%p7 bra 	$L__BB2_14;
	mul.lo.s64 	%rd24, %rd85, %rd18;
	mov.u32 	%r39, %r1;
$L__BB2_12:
	cvt.u64.u32 	%rd54, %r39;
	add.s64 	%rd25, %rd81, %rd54;
	setp.ge.u64 	%p8, %rd25, %rd18;
	@%p8 bra 	$L__BB2_14;
	add.s64 	%rd55, %rd25, %rd24;
	shl.b64 	%rd56, %rd55, 3;
	add.s64 	%rd57, %rd1, %rd56;
	ld.global.f64 	%fd1, [%rd57];
	shl.b32 	%r24, %r39, 3;
	mov.u32 	%r25, _ZZ21local_transpose_cuda3IdEviiiPT_E4buff;
	add.s32 	%r26, %r25, %r24;
	st.shared.f64 	[%r26], %fd1;
	add.s32 	%r39, %r39, %r23;
	setp.lt.u32 	%p9, %r39, 512;
	@%p9 bra 	$L__BB2_12;
$L__BB2_14:
	setp.eq.s64 	%p10, %rd80, 0;
	@%p10 bra 	$L__BB2_18;
	mov.b64 	%rd84, 0;
$L__BB2_16:
	mov.u64 	%rd29, %rd85;
	or.b64  	%rd59, %rd29, %rd19;
	and.b64  	%rd60, %rd59, -4294967296;
	setp.ne.s64 	%p11, %rd60, 0;
	@%p11 bra 	$L__BB2_24;
	cvt.u32.u64 	%r27, %rd19;
	cvt.u32.u64 	%r28, %rd29;
	div.u32 	%r29, %r28, %r27;
	mul.lo.s32 	%r30, %r29, %r27;
	sub.s32 	%r31, %r28, %r30;
	cvt.u64.u32 	%rd86, %r29;
	cvt.u64.u32 	%rd87, %r31;
	bra.uni 	$L__BB2_25;
$L__BB2_18:
	setp.gt.u32 	%p16, %r1, 511;
	@%p16 bra 	$L__BB2_22;
	mul.lo.s64 	%rd27, %rd85, %rd18;
	mov.u32 	%r41, %r1;
$L__BB2_20:
	cvt.u64.u32 	%rd71, %r41;
	add.s64 	%rd45, %rd81, %rd71;
	setp.ge.u64 	%p17, %rd45, %rd18;
	@%p17 bra 	$L__BB2_22;
	shl.b32 	%r34, %r41, 3;
	mov.u32 	%r35, _ZZ21local_transpose_cuda3IdEviiiPT_E4buff;
	add.s32 	%r36, %r35, %r34;
	ld.shared.f64 	%fd3, [%r36];
	add.s64 	%rd72, %rd45, %rd27;
	shl.b64 	%rd73, %rd72, 3;
	add.s64 	%rd74, %rd1, %rd73;
	st.global.f64 	[%rd74], %fd3;
	add.s32 	%r41, %r41, %r23;
	setp.lt.u32 	%p18, %r41, 512;
	@%p18 bra 	$L__BB2_20;
$L__BB2_22:
	add.s64 	%rd81, %rd81, 512;
	setp.lt.u64 	%p19, %rd81, %rd18;
	@%p19 bra 	$L__BB2_10;
$L__BB2_23:
	ret;
$L__BB2_24:
	div.u64 	%rd86, %rd29, %rd19;
	mul.lo.s64 	%rd61, %rd86, %rd19;
	sub.s64 	%rd87, %rd29, %rd61;
$L__BB2_25:
	ld.param.u32 	%r38, [_Z21local_transpose_cuda3IdEviiiPT__param_1];
	setp.gt.u32 	%p12, %r1, 511;
	cvt.s64.s32 	%rd62, %r38;
	mad.lo.s64 	%rd85, %rd87, %rd62, %rd86;
	@%p12 bra 	$L__BB2_29;
	mul.lo.s64 	%rd37, %rd85, %rd18;
	cvt.u64.u32 	%rd63, %r1;
	add.s64 	%rd88, %rd63, %rd81;
	mad.lo.s64 	%rd64, %rd29, %rd18, %rd88;
	shl.b64 	%rd65, %rd64, 3;
	add.s64 	%rd89, %rd1, %rd65;
	mov.u32 	%r40, %r1;
$L__BB2_27:
	setp.ge.u64 	%p13, %rd88, %rd18;
	@%p13 bra 	$L__BB2_29;
	cvt.u64.u32 	%rd66, %r40;
	add.s64 	%rd67, %rd81, %rd66;
	add.s64 	%rd68, %rd67, %rd37;
	shl.b64 	%rd69, %rd68, 3;
	add.s64 	%rd70, %rd1, %rd69;
	ld.global.f64 	%fd2, [%rd70];
	st.global.f64 	[%rd89], %fd2;
	add.s32 	%r40, %r40, %r23;
	add.s64 	%rd89, %rd89, %rd21;
	add.s64 	%rd88, %rd88, %rd20;
	setp.lt.u32 	%p14, %r40, 512;
	@%p14 bra 	$L__BB2_27;
$L__BB2_29:
	add.s64 	%rd84, %rd84, 1;
	setp.eq.s64 	%p15, %rd84, %rd80;
	@%p15 bra 	$L__BB2_18;
	bra.uni 	$L__BB2_16;

}
	// .globl	_Z21local_transpose_cuda4IdEviiiiPT_S1_
.visible .entry _Z21local_transpose_cuda4IdEviiiiPT_S1_(
	.param .u32 _Z21local_transpose_cuda4IdEviiiiPT_S1__param_0,
	.param .u32 _Z21local_transpose_cuda4IdEviiiiPT_S1__param_1,
	.param .u32 _Z21local_transpose_cuda4IdEviiiiPT_S1__param_2,
	.param .u32 _Z21local_transpose_cuda4IdEviiiiPT_S1__param_3,
	.param .u64 .ptr .align 1 _Z21local_transpose_cuda4IdEviiiiPT_S1__param_4,
	.param .u64 .ptr .align 1 _Z21local_transpose_cuda4IdEviiiiPT_S1__param_5
)
{
	.reg .pred 	%p<4>;
	.reg .b32 	%r<18>;
	.reg .b64 	%rd<17>;
	.reg .b64 	%fd<2>;

	ld.param.u32 	%r6, [_Z21local_transpose_cuda4IdEviiiiPT_S1__param_0];
	ld.param.u32 	%r7, [_Z21local_transpose_cuda4IdEviiiiPT_S1__param_1];
	ld.param.u32 	%r8, [_Z21local_transpose_cuda4IdEviiiiPT_S1__param_2];
	ld.param.u32 	%r9, [_Z21local_transpose_cuda4IdEviiiiPT_S1__param_3];
	ld.param.u64 	%rd5, [_Z21local_transpose_cuda4IdEviiiiPT_S1__param_4];
	ld.param.u64 	%rd6, [_Z21local_transpose_cuda4IdEviiiiPT_S1__param_5];
	mov.u32 	%r10, %ctaid.y;
	add.s32 	%r11, %r7, -1;
	setp.eq.s32 	%p1, %r10, %r11;
	selp.b32 	%r1, %r9, %r8, %p1;
	cvt.s64.s32 	%rd7, %r1;
	mov.u32 	%r12, %ctaid.x;
	mad.lo.s32 	%r13, %r11, %r8, %r9;
	mul.lo.s32 	%r14, %r8, %r10;
	mad.lo.s32 	%r15, %r13, %r12, %r14;
	cvt.u64.u32 	%rd1, %r15;
	mul.lo.s32 	%r16, %r14, %r6;
	cvt.u64.u32 	%rd8, %r16;
	cvt.u64.u32 	%rd9, %r12;
	mad.lo.s64 	%rd2, %rd7, %rd9, %rd8;
	mov.u32 	%r17, %tid.x;
	setp.ge.u32 	%p2, %r17, %r1;
	@%p2 bra 	$L__BB3_3;
	mov.u32 	%r3, %ntid.x;
	cvta.to.global.u64 	%rd3, %rd5;
	cvta.to.global.u64 	%rd4, %rd6;
$L__BB3_2:
	cvt.s64.s32 	%rd10, %r17;
	add.s64 	%rd11, %rd10, %rd1;
	shl.b64 	%rd12, %rd11, 3;
	add.s64 	%rd13, %rd3, %rd12;
	ld.global.f64 	%fd1, [%rd13];
	add.s64 	%rd14, %rd2, %rd10;
	shl.b64 	%rd15, %rd14, 3;
	add.s64 	%rd16, %rd4, %rd15;
	st.global.f64 	[%rd16], %fd1;
	add.s32 	%r17, %r17, %r3;
	setp.lt.u32 	%p3, %r17, %r1;
	@%p3 bra 	$L__BB3_2;
$L__BB3_3:
	ret;

}
	// .globl	_Z11memcpy_cudaIdEvPPT_S2_Pm
.visible .entry _Z11memcpy_cudaIdEvPPT_S2_Pm(
	.param .u64 .ptr .align 1 _Z11memcpy_cudaIdEvPPT_S2_Pm_param_0,
	.param .u64 .ptr .align 1 _Z11memcpy_cudaIdEvPPT_S2_Pm_param_1,
	.param .u64 .ptr .align 1 _Z11memcpy_cudaIdEvPPT_S2_Pm_param_2
)
{
	.reg .pred 	%p<3>;
	.reg .b32 	%r<7>;
	.reg .b64 	%rd<23>;
	.reg .b64 	%fd<2>;

	ld.param.u64 	%rd8, [_Z11memcpy_cudaIdEvPPT_S2_Pm_param_0];
	ld.param.u64 	%rd9, [_Z11memcpy_cudaIdEvPPT_S2_Pm_param_1];
	ld.param.u64 	%rd10, [_Z11memcpy_cudaIdEvPPT_S2_Pm_param_2];
	cvta.to.global.u64 	%rd11, %rd10;
	cvta.to.global.u64 	%rd12, %rd9;
	cvta.to.global.u64 	%rd13, %rd8;
	mov.u32 	%r5, %ctaid.x;
	mul.wide.u32 	%rd14, %r5, 8;
	add.s64 	%rd15, %rd13, %rd14;
	ld.global.u64 	%rd16, [%rd15];
	cvta.to.global.u64 	%rd1, %rd16;
	add.s64 	%rd17, %rd12, %rd14;
	ld.global.u64 	%rd2, [%rd17];
	add.s64 	%rd18, %rd11, %rd14;
	ld.global.u64 	%rd3, [%rd18];
	mov.u32 	%r6, %tid.x;
	cvt.u64.u32 	%rd22, %r6;
	setp.le.u64 	%p1, %rd3, %rd22;
	@%p1 bra 	$L__BB4_3;
	mov.u32 	%r2, %ntid.x;
	cvta.to.global.u64 	%rd5, %rd2;
$L__BB4_2:
	shl.b64 	%rd19, %rd22, 3;
	add.s64 	%rd20, %rd1, %rd19;
	ld.global.f64 	%fd1, [%rd20];
	add.s64 	%rd21, %rd5, %rd19;
	st.global.f64 	[%rd21], %fd1;
	add.s32 	%r6, %r6, %r2;
	cvt.s64.s32 	%rd22, %r6;
	setp.gt.u64 	%p2, %rd3, %rd22;
	@%p2 bra 	$L__BB4_2;
$L__BB4_3:
	ret;

}
	// .globl	_Z21local_transpose_cuda1IfEviiiPT_S1_
.visible .entry _Z21local_transpose_cuda1IfEviiiPT_S1_(
	.param .u32 _Z21local_transpose_cuda1IfEviiiPT_S1__param_0,
	.param .u32 _Z21local_transpose_cuda1IfEviiiPT_S1__param_1,
	.param .u32 _Z21local_transpose_cuda1IfEviiiPT_S1__param_2,
	.param .u64 .ptr .align 1 _Z21local_transpose_cuda1IfEviiiPT_S1__param_3,
	.param .u64 .ptr .align 1 _Z21local_transpose_cuda1IfEviiiPT_S1__param_4
)
{
	.reg .pred 	%p<3>;
	.reg .b32 	%r<15>;
	.reg .b32 	%f<2>;
	.reg .b64 	%rd<14>;

	ld.param.u32 	%r5, [_Z21local_transpose_cuda1IfEviiiPT_S1__param_0];
	ld.param.u32 	%r6, [_Z21local_transpose_cuda1IfEviiiPT_S1__param_1];
	ld.param.u32 	%r7, [_Z21local_transpose_cuda1IfEviiiPT_S1__param_2];
	ld.param.u64 	%rd5, [_Z21local_transpose_cuda1IfEviiiPT_S1__param_3];
	ld.param.u64 	%rd6, [_Z21local_transpose_cuda1IfEviiiPT_S1__param_4];
	mov.u32 	%r14, %tid.x;
	setp.ge.s32 	%p1, %r14, %r7;
	@%p1 bra 	$L__BB5_3;
	mov.u32 	%r8, %ctaid.x;
	mov.u32 	%r9, %ctaid.y;
	mov.u32 	%r2, %ntid.x;
	mad.lo.s32 	%r10, %r5, %r9, %r8;
	mul.lo.s32 	%r11, %r10, %r7;
	cvt.u64.u32 	%rd1, %r11;
	mad.lo.s32 	%r12, %r6, %r8, %r9;
	mul.lo.s32 	%r13, %r12, %r7;
	cvt.u64.u32 	%rd2, %r13;
	cvta.to.global.u64 	%rd3, %rd5;
	cvta.to.global.u64 	%rd4, %rd6;
$L__BB5_2:
	cvt.s64.s32 	%rd7, %r14;
	add.s64 	%rd8, %rd7, %rd2;
	shl.b64 	%rd9, %rd8, 2;
	add.s64 	%rd10, %rd3, %rd9;
	ld.global.f32 	%f1, [%rd10];
	add.s64 	%rd11, %rd7, %rd1;
	shl.b64 	%rd12, %rd11, 2;
	add.s64 	%rd13, %rd4, %rd12;
	st.global.f32 	[%rd13], %f1;
	add.s32 	%r14, %r14, %r2;
	setp.lt.s32 	%p2, %r14, %r7;
	@%p2 bra 	$L__BB5_2;
$L__BB5_3:
	ret;

}
	// .globl	_Z21local_transpose_cuda2IfEviiiiPT_S1_
.visible .entry _Z21local_transpose_cuda2IfEviiiiPT_S1_(
	.param .u32 _Z21local_transpose_cuda2IfEviiiiPT_S1__param_0,
	.param .u32 _Z21local_transpose_cuda2IfEviiiiPT_S1__param_1,
	.param .u32 _Z21local_transpose_cuda2IfEviiiiPT_S1__param_2,
	.param .u32 _Z21local_transpose_cuda2IfEviiiiPT_S1__param_3,
	.param .u64 .ptr .align 1 _Z21local_transpose_cuda2IfEviiiiPT_S1__param_4,
	.param .u64 .ptr .align 1 _Z21local_transpose_cuda2IfEviiiiPT_S1__param_5
)
{
	.reg .pred 	%p<4>;
	.reg .b32 	%r<19>;
	.reg .b32 	%f<2>;
	.reg .b64 	%rd<17>;

	ld.param.u32 	%r7, [_Z21local_transpose_cuda2IfEviiiiPT_S1__param_0];
	ld.param.u32 	%r8, [_Z21local_transpose_cuda2IfEviiiiPT_S1__param_1];
	ld.param.u32 	%r9, [_Z21local_transpose_cuda2IfEviiiiPT_S1__param_2];
	ld.param.u32 	%r10, [_Z21local_transpose_cuda2IfEviiiiPT_S1__param_3];
	ld.param.u64 	%rd5, [_Z21local_transpose_cuda2IfEviiiiPT_S1__param_4];
	ld.param.u64 	%rd6, [_Z21local_transpose_cuda2IfEviiiiPT_S1__param_5];
	mov.u32 	%r11, %ctaid.x;
	add.s32 	%r12, %r7, -1;
	setp.eq.s32 	%p1, %r11, %r12;
	selp.b32 	%r1, %r10, %r9, %p1;
	cvt.s64.s32 	%rd7, %r1;
	mul.lo.s32 	%r13, %r8, %r11;
	mul.lo.s32 	%r14, %r13, %r9;
	cvt.u64.u32 	%rd8, %r14;
	mov.u32 	%r15, %ctaid.y;
	cvt.u64.u32 	%rd9, %r15;
	mad.lo.s64 	%rd1, %rd7, %rd9, %rd8;
	mad.lo.s32 	%r16, %r9, %r12, %r10;
	mul.lo.s32 	%r17, %r9, %r11;
	mad.lo.s32 	%r2, %r16, %r15, %r17;
	mov.u32 	%r18, %tid.x;
	setp.ge.u32 	%p2, %r18, %r1;
	@%p2 bra 	$L__BB6_3;
	mov.u32 	%r4, %ntid.x;
	cvt.u64.u32 	%rd2, %r2;
	cvta.to.global.u64 	%rd3, %rd5;
	cvta.to.global.u64 	%rd4, %rd6;
$L__BB6_2:
	cvt.s64.s32 	%rd10, %r18;
	add.s64 	%rd11, %rd1, %rd10;
	shl.b64 	%rd12, %rd11, 2;
	add.s64 	%rd13, %rd3, %rd12;
	ld.global.f32 	%f1, [%rd13];
	add.s64 	%rd14, %rd10, %rd2;
	shl.b64 	%rd15, %rd14, 2;
	add.s64 	%rd16, %rd4, %rd15;
	st.global.f32 	[%rd16], %f1;
	add.s32 	%r18, %r18, %r4;
	setp.lt.u32 	%p3, %r18, %r1;
	@%p3 bra 	$L__BB6_2;
$L__BB6_3:
	ret;

}
	// .globl	_Z21local_transpose_cuda3IfEviiiPT_
.visible .entry _Z21local_transpose_cuda3IfEviiiPT_(
	.param .u32 _Z21local_transpose_cuda3IfEviiiPT__param_0,
	.param .u32 _Z21local_transpose_cuda3IfEviiiPT__param_1,
	.param .u32 _Z21local_transpose_cuda3IfEviiiPT__param_2,
	.param .u64 .ptr .align 1 _Z21local_transpose_cuda3IfEviiiPT__param_3
)
{
	.reg .pred 	%p<20>;
	.reg .b32 	%r<42>;
	.reg .b32 	%f<4>;
	.reg .b64 	%rd<90>;
	// demoted variable
	.shared .align 4 .b8 _ZZ21local_transpose_cuda3IfEviiiPT_E4buff[2048];
	ld.param.u32 	%r8, [_Z21local_transpose_cuda3IfEviiiPT__param_0];
	ld.param.u32 	%r9, [_Z21local_transpose_cuda3IfEviiiPT__param_1];
	ld.param.u32 	%r10, [_Z21local_transpose_cuda3IfEviiiPT__param_2];
	ld.param.u64 	%rd47, [_Z21local_transpose_cuda3IfEviiiPT__param_3];
	cvta.to.global.u64 	%rd1, %rd47;
	mov.u32 	%r11, %ctaid.x;
	mov.u32 	%r12, %ctaid.y;
	mad.lo.s32 	%r13, %r9, %r11, %r12;
	cvt.s64.s32 	%rd85, %r13;
	mad.lo.s32 	%r14, %r8, %r12, %r11;
	cvt.s64.s32 	%rd76, %r14;
	setp.eq.s32 	%p1, %r13, %r14;
	@%p1 bra 	$L__BB7_23;
	cvt.u32.u64 	%r15, %rd76;
	cvt.u32.u64 	%r16, %rd85;
	setp.le.u32 	%p2, %r15, %r16;
	mov.b64 	%rd80, 0;
	@%p2 bra 	$L__BB7_7;
	ld.param.u32 	%r37, [_Z21local_transpose_cuda3IfEviiiPT__param_1];
	cvt.s64.s32 	%rd4, %r37;
	cvt.s64.s32 	%rd5, %r8;
	mov.b64 	%rd80, 0;
	cvt.u32.u64 	%r17, %rd4;
$L__BB7_3:
	or.b64  	%rd50, %rd76, %rd4;
	and.b64  	%rd51, %rd50, -4294967296;
	setp.ne.s64 	%p3, %rd51, 0;
	@%p3 bra 	$L__BB7_5;
	cvt.u32.u64 	%r18, %rd76;
	div.u32 	%r19, %r18, %r17;
	mul.lo.s32 	%r20, %r19, %r17;
	sub.s32 	%r21, %r18, %r20;
	cvt.u64.u32 	%rd77, %r19;
	cvt.u64.u32 	%rd78, %r21;
	bra.uni 	$L__BB7_6;
$L__BB7_5:
	div.u64 	%rd77, %rd76, %rd4;
	mul.lo.s64 	%rd52, %rd77, %rd4;
	sub.s64 	%rd78, %rd76, %rd52;
$L__BB7_6:
	mad.lo.s64 	%rd76, %rd78, %rd5, %rd77;
	add.s64 	%rd80, %rd80, 1;
	setp.gt.u64 	%p4, %rd76, %rd85;
	@%p4 bra 	$L__BB7_3;
$L__BB7_7:
	setp.ne.s64 	%p5, %rd76, %rd85;
	@%p5 bra 	$L__BB7_23;
	cvt.s64.s32 	%rd18, %r10;
	setp.eq.s32 	%p6, %r10, 0;
	@%p6 bra 	$L__BB7_23;
	mov.u32 	%r1, %tid.x;
	mov.u32 	%r22, %ntid.x;
	cvt.s64.s32 	%rd19, %r8;
	cvt.u64.u32 	%rd20, %r22;
	mul.wide.u32 	%rd21, %r22, 4;
	mov.b64 	%rd81, 0;
	cvt.u32.u64 	%r23, %rd20;
$L__BB7_10:
	setp.gt.u32 	%p7, %r1, 511;
	@%p7 bra 	$L__BB7_14;
	mul.lo.s64 	%rd24, %rd85, %rd18;
	mov.u32 	%r39, %r1;
$L__BB7_12:
	cvt.u64.u32 	%rd54, %r39;
	add.s64 	%rd25, %rd81, %rd54;
	setp.ge.u64 	%p8, %rd25, %rd18;
	@%p8 bra 	$L__BB7_14;
	add.s64 	%rd55, %rd25, %rd24;
	shl.b64 	%rd56, %rd55, 2;
	add.s64 	%rd57, %rd1, %rd56;
	ld.global.f32 	%f1, [%rd57];
	shl.b32 	%r24, %r39, 2;
	mov.u32 	%r25, _ZZ21local_transpose_cuda3IfEviiiPT_E4buff;
	add.s32 	%r26, %r25, %r24;
	st.shared.f32 	[%r26], %f1;
	add.s32 	%r39, %r39, %r23;
	setp.lt.u32 	%p9, %r39, 512;
	@%p9 bra 	$L__BB7_12;
$L__BB7_14:
	setp.eq.s64 	%p10, %rd80, 0;
	@%p10 bra 	$L__BB7_18;
	mov.b64 	%rd84, 0;
$L__BB7_16:
	mov.u64 	%rd29, %rd85;
	or.b64  	%rd59, %rd29, %rd19;
	and.b64  	%rd60, %rd59, -4294967296;
	setp.ne.s64 	%p11, %rd60, 0;
	@%p11 bra 	$L__BB7_24;
	cvt.u32.u64 	%r27, %rd19;
	cvt.u32.u64 	%r28, %rd29;
	div.u32 	%r29, %r28, %r27;
	mul.lo.s32 	%r30, %r29, %r27;
	sub.s32 	%r31, %r28, %r30;
	cvt.u64.u32 	%rd86, %r29;
	cvt.u64.u32 	%rd87, %r31;
	bra.uni 	$L__BB7_25;
$L__BB7_18:
	setp.gt.u32 	%p16, %r1, 511;
	@%p16 bra 	$L__BB7_22;
	mul.lo.s64 	%rd27, %rd85, %rd18;
	mov.u32 	%r41, %r1;
$L__BB7_20:
	cvt.u64.u32 	%rd71, %r41;
	add.s64 	%rd45, %rd81, %rd71;
	setp.ge.u64 	%p17, %rd45, %rd18;
	@%p17 bra 	$L__BB7_22;
	shl.b32 	%r34, %r41, 2;
	mov.u32 	%r35, _ZZ21local_transpose_cuda3IfEviiiPT_E4buff;
	add.s32 	%r36, %r35, %r34;
	ld.shared.f32 	%f3, [%r36];
	add.s64 	%rd72, %rd45, %rd27;
	shl.b64 	%rd73, %rd72, 2;
	add.s64 	%rd74, %rd1, %rd73;
	st.global.f32 	[%rd74], %f3;
	add.s32 	%r41, %r41, %r23;
	setp.lt.u32 	%p18, %r41, 512;
	@%p18 bra 	$L__BB7_20;
$L__BB7_22:
	add.s64 	%rd81, %rd81, 512;
	setp.lt.u64 	%p19, %rd81, %rd18;
	@%p19 bra 	$L__BB7_10;
$L__BB7_23:
	ret;
$L__BB7_24:
	div.u64 	%rd86, %rd29, %rd19;
	mul.lo.s64 	%rd61, %rd86, %rd19;
	sub.s64 	%rd87, %rd29, %rd61;
$L__BB7_25:
	ld.param.u32 	%r38, [_Z21local_transpose_cuda3IfEviiiPT__param_1];
	setp.gt.u32 	%p12, %r1, 511;
	cvt.s64.s32 	%rd62, %r38;
	mad.lo.s64 	%rd85, %rd87, %rd62, %rd86;
	@%p12 bra 	$L__BB7_29;
	mul.lo.s64 	%rd37, %rd85, %rd18;
	cvt.u64.u32 	%rd63, %r1;
	add.s64 	%rd88, %rd63, %rd81;
	mad.lo.s64 	%rd64, %rd29, %rd18, %rd88;
	shl.b64 	%rd65, %rd64, 2;
	add.s64 	%rd89, %rd1, %rd65;
	mov.u32 	%r40, %r1;
$L__BB7_27:
	setp.ge.u64 	%p13, %rd88, %rd18;
	@%p13 bra 	$L__BB7_29;
	cvt.u64.u32 	%rd66, %r40;
	add.s64 	%rd67, %rd81, %rd66;
	add.s64 	%rd68, %rd67, %rd37;
	shl.b64 	%rd69, %rd68, 2;
	add.s64 	%rd70, %rd1, %rd69;
	ld.global.f32 	%f2, [%rd70];
	st.global.f32 	[%rd89], %f2;
	add.s32 	%r40, %r40, %r23;
	add.s64 	%rd89, %rd89, %rd21;
	add.s64 	%rd88, %rd88, %rd20;
	setp.lt.u32 	%p14, %r40, 512;
	@%p14 bra 	$L__BB7_27;
$L__BB7_29:
	add.s64 	%rd84, %rd84, 1;
	setp.eq.s64 	%p15, %rd84, %rd80;
	@%p15 bra 	$L__BB7_18;
	bra.uni 	$L__BB7_16;

}
	// .globl	_Z21local_transpose_cuda4IfEviiiiPT_S1_
.visible .entry _Z21local_transpose_cuda4IfEviiiiPT_S1_(
	.param .u32 _Z21local_transpose_cuda4IfEviiiiPT_S1__param_0,
	.param .u32 _Z21local_transpose_cuda4IfEviiiiPT_S1__param_1,
	.param .u32 _Z21local_transpose_cuda4IfEviiiiPT_S1__param_2,
	.param .u32 _Z21local_transpose_cuda4IfEviiiiPT_S1__param_3,
	.param .u64 .ptr .align 1 _Z21local_transpose_cuda4IfEviiiiPT_S1__param_4,
	.param .u64 .ptr .align 1 _Z21local_transpose_cuda4IfEviiiiPT_S1__param_5
)
{
	.reg .pred 	%p<4>;
	.reg .b32 	%r<18>;
	.reg .b32 	%f<2>;
	.reg .b64 	%rd<17>;

	ld.param.u32 	%r6, [_Z21local_transpose_cuda4IfEviiiiPT_S1__param_0];
	ld.param.u32 	%r7, [_Z21local_transpose_cuda4IfEviiiiPT_S1__param_1];
	ld.param.u32 	%r8, [_Z21local_transpose_cuda4IfEviiiiPT_S1__param_2];
	ld.param.u32 	%r9, [_Z21local_transpose_cuda4IfEviiiiPT_S1__param_3];
	ld.param.u64 	%rd5, [_Z21local_transpose_cuda4IfEviiiiPT_S1__param_4];
	ld.param.u64 	%rd6, [_Z21local_transpose_cuda4IfEviiiiPT_S1__param_5];
	mov.u32 	%r10, %ctaid.y;
	add.s32 	%r11, %r7, -1;
	setp.eq.s32 	%p1, %r10, %r11;
	selp.b32 	%r1, %r9, %r8, %p1;
	cvt.s64.s32 	%rd7, %r1;
	mov.u32 	%r12, %ctaid.x;
	mad.lo.s32 	%r13, %r11, %r8, %r9;
	mul.lo.s32 	%r14, %r8, %r10;
	mad.lo.s32 	%r15, %r13, %r12, %r14;
	cvt.u64.u32 	%rd1, %r15;
	mul.lo.s32 	%r16, %r14, %r6;
	cvt.u64.u32 	%rd8, %r16;
	cvt.u64.u32 	%rd9, %r12;
	mad.lo.s64 	%rd2, %rd7, %rd9, %rd8;
	mov.u32 	%r17, %tid.x;
	setp.ge.u32 	%p2, %r17, %r1;
	@%p2 bra 	$L__BB8_3;
	mov.u32 	%r3, %ntid.x;
	cvta.to.global.u64 	%rd3, %rd5;
	cvta.to.global.u64 	%rd4, %rd6;
$L__BB8_2:
	cvt.s64.s32 	%rd10, %r17;
	add.s64 	%rd11, %rd10, %rd1;
	shl.b64 	%rd12, %rd11, 2;
	add.s64 	%rd13, %rd3, %rd12;
	ld.global.f32 	%f1, [%rd13];
	add.s64 	%rd14, %rd2, %rd10;
	shl.b64 	%rd15, %rd14, 2;
	add.s64 	%rd16, %rd4, %rd15;
	st.global.f32 	[%rd16], %f1;
	add.s32 	%r17, %r17, %r3;
	setp.lt.u32 	%p3, %r17, %r1;
	@%p3 bra 	$L__BB8_2;
$L__BB8_3:
	ret;

}
	// .globl	_Z11memcpy_cudaIfEvPPT_S2_Pm
.visible .entry _Z11memcpy_cudaIfEvPPT_S2_Pm(
	.param .u64 .ptr .align 1 _Z11memcpy_cudaIfEvPPT_S2_Pm_param_0,
	.param .u64 .ptr .align 1 _Z11memcpy_cudaIfEvPPT_S2_Pm_param_1,
	.param .u64 .ptr .align 1 _Z11memcpy_cudaIfEvPPT_S2_Pm_param_2
)
{
	.reg .pred 	%p<3>;
	.reg .b32 	%r<7>;
	.reg .b32 	%f<2>;
	.reg .b64 	%rd<23>;

	ld.param.u64 	%rd8, [_Z11memcpy_cudaIfEvPPT_S2_Pm_param_0];
	ld.param.u64 	%rd9, [_Z11memcpy_cudaIfEvPPT_S2_Pm_param_1];
	ld.param.u64 	%rd10, [_Z11memcpy_cudaIfEvPPT_S2_Pm_param_2];
	cvta.to.global.u64 	%rd11, %rd10;
	cvta.to.global.u64 	%rd12, %rd9;
	cvta.to.global.u64 	%rd13, %rd8;
	mov.u32 	%r5, %ctaid.x;
	mul.wide.u32 	%rd14, %r5, 8;
	add.s64 	%rd15, %rd13, %rd14;
	ld.global.u64 	%rd16, [%rd15];
	cvta.to.global.u64 	%rd1, %rd16;
	add.s64 	%rd17, %rd12, %rd14;
	ld.global.u64 	%rd2, [%rd17];
	add.s64 	%rd18, %rd11, %rd14;
	ld.global.u64 	%rd3, [%rd18];
	mov.u32 	%r6, %tid.x;
	cvt.u64.u32 	%rd22, %r6;
	setp.le.u64 	%p1, %rd3, %rd22;
	@%p1 bra 	$L__BB9_3;
	mov.u32 	%r2, %ntid.x;
	cvta.to.global.u64 	%rd5, %rd2;
$L__BB9_2:
	shl.b64 	%rd19, %rd22, 2;
	add.s64 	%rd20, %rd1, %rd19;
	ld.global.f32 	%f1, [%rd20];
	add.s64 	%rd21, %rd5, %rd19;
	st.global.f32 	[%rd21], %f1;
	add.s32 	%r6, %r6, %r2;
	cvt.s64.s32 	%rd22, %r6;
	setp.gt.u64 	%p2, %rd3, %rd22;
	@%p2 bra 	$L__BB9_2;
$L__BB9_3:
	ret;

}


// ===== COMPILED SASS (sm_100) =====

	.target	sm_100

	.elftype	@"ET_EXEC"


//--------------------- .note.nv.tkinfo           --------------------------
	.section	.note.nv.tkinfo,"",@"SHT_NOTE"
	.sectionflags	@"SHF_NOTE_NV_TKINFO"
	.tkinfo
        /*0018*/ 	.word	0x00000002
        /*0030*/ 	.string	""
        /*0030*/ 	.string	"ptxas"
        /*0030*/ 	.string	"Cuda compilation tools, release 13.0, V13.0.88"
        /*0030*/ 	.string	"Build cuda_13.0.r13.0/compiler.36424714_0"
        /*0030*/ 	.string	"-arch sm_100 -m 64 "



//--------------------- .note.nv.cuinfo           --------------------------
	.section	.note.nv.cuinfo,"",@"SHT_NOTE"
	.sectionflags	@"SHF_NOTE_NV_CUINFO"
        /*0018*/ 	.short	0x0002
        /*001a*/ 	.short	0x0064
        /*001c*/ 	.short	0x0082
	.zero		2


//--------------------- .nv.info                  --------------------------
	.section	.nv.info,"",@"SHT_CUDA_INFO"
	.align	4


	//----- nvinfo : EIATTR_REGCOUNT
	.align		4
        /*0000*/ 	.byte	0x04, 0x2f
        /*0002*/ 	.short	(.L_1 - .L_0)
	.align		4
.L_0:
        /*0004*/ 	.word	index@(_Z21local_transpose_cuda1IdEviiiPT_S1_)
        /*0008*/ 	.word	0x00000009


	//----- nvinfo : EIATTR_FRAME_SIZE
	.align		4
.L_1:
        /*000c*/ 	.byte	0x04, 0x11
        /*000e*/ 	.short	(.L_3 - .L_2)
	.align		4
.L_2:
        /*0010*/ 	.word	index@(_Z21local_transpose_cuda1IdEviiiPT_S1_)
        /*0014*/ 	.word	0x00000000


	//----- nvinfo : EIATTR_REGCOUNT
	.align		4
.L_3:
        /*0018*/ 	.byte	0x04, 0x2f
        /*001a*/ 	.short	(.L_5 - .L_4)
	.align		4
.L_4:
        /*001c*/ 	.word	index@(_Z21local_transpose_cuda2IdEviiiiPT_S1_)
        /*0020*/ 	.word	0x00000009


	//----- nvinfo : EIATTR_FRAME_SIZE
	.align		4
.L_5:
        /*0024*/ 	.byte	0x04, 0x11
        /*0026*/ 	.short	(.L_7 - .L_6)
	.align		4
.L_6:
        /*0028*/ 	.word	index@(_Z21local_transpose_cuda2IdEviiiiPT_S1_)
        /*002c*/ 	.word	0x00000000


	//----- nvinfo : EIATTR_REGCOUNT
	.align		4
.L_7:
        /*0030*/ 	.byte	0x04, 0x2f
        /*0032*/ 	.short	(.L_9 - .L_8)
	.align		4
.L_8:
        /*0034*/ 	.word	index@(_Z21local_transpose_cuda3IdEviiiPT_)
        /*0038*/ 	.word	0x00000018


	//----- nvinfo : EIATTR_FRAME_SIZE
	.align		4
.L_9:
        /*003c*/ 	.byte	0x04, 0x11
        /*003e*/ 	.short	(.L_11 - .L_10)
	.align		4
.L_10:
        /*0040*/ 	.word	index@($__internal_1_$__cuda_sm20_div_u64)
        /*0044*/ 	.word	0x00000000


	//----- nvinfo : EIATTR_FRAME_SIZE
	.align		4
.L_11:
        /*0048*/ 	.byte	0x04, 0x11
        /*004a*/ 	.short	(.L_13 - .L_12)
	.align		4
.L_12:
        /*004c*/ 	.word	index@(_Z21local_transpose_cuda3IdEviiiPT_)
        /*0050*/ 	.word	0x00000000


	//----- nvinfo : EIATTR_REGCOUNT
	.align		4
.L_13:
        /*0054*/ 	.byte	0x04, 0x2f
        /*0056*/ 	.short	(.L_15 - .L_14)
	.align		4
.L_14:
        /*0058*/ 	.word	index@(_Z21local_transpose_cuda4IdEviiiiPT_S1_)
        /*005c*/ 	.word	0x00000009


	//----- nvinfo : EIATTR_FRAME_SIZE
	.align		4
.L_15:
        /*0060*/ 	.byte	0x04, 0x11
        /*0062*/ 	.short	(.L_17 - .L_16)
	.align		4
.L_16:
        /*0064*/ 	.word	index@(_Z21local_transpose_cuda4IdEviiiiPT_S1_)
        /*0068*/ 	.word	0x00000000


	//----- nvinfo : EIATTR_REGCOUNT
	.align		4
.L_17:
        /*006c*/ 	.byte	0x04, 0x2f
        /*006e*/ 	.short	(.L_19 - .L_18)
	.align		4
.L_18:
        /*0070*/ 	.word	index@(_Z11memcpy_cudaIdEvPPT_S2_Pm)
        /*0074*/ 	.word	0x00000010


	//----- nvinfo : EIATTR_FRAME_SIZE
	.align		4
.L_19:
        /*0078*/ 	.byte	0x04, 0x11
        /*007a*/ 	.short	(.L_21 - .L_20)
	.align		4
.L_20:
        /*007c*/ 	.word	index@(_Z11memcpy_cudaIdEvPPT_S2_Pm)
        /*0080*/ 	.word	0x00000000


	//----- nvinfo : EIATTR_REGCOUNT
	.align		4
.L_21:
        /*0084*/ 	.byte	0x04, 0x2f
        /*0086*/ 	.short	(.L_23 - .L_22)
	.align		4
.L_22:
        /*0088*/ 	.word	index@(_Z21local_transpose_cuda1IfEviiiPT_S1_)
        /*008c*/ 	.word	0x00000009


	//----- nvinfo : EIATTR_FRAME_SIZE
	.align		4
.L_23:
        /*0090*/ 	.byte	0x04, 0x11
        /*0092*/ 	.short	(.L_25 - .L_24)
	.align		4
.L_24:
        /*0094*/ 	.word	index@(_Z21local_transpose_cuda1IfEviiiPT_S1_)
        /*0098*/ 	.word	0x00000000


	//----- nvinfo : EIATTR_REGCOUNT
	.align		4
.L_25:
        /*009c*/ 	.byte	0x04, 0x2f
        /*009e*/ 	.short	(.L_27 - .L_26)
	.align		4
.L_26:
        /*00a0*/ 	.word	index@(_Z21local_transpose_cuda2IfEviiiiPT_S1_)
        /*00a4*/ 	.word	0x00000009


	//----- nvinfo : EIATTR_FRAME_SIZE
	.align		4
.L_27:
        /*00a8*/ 	.byte	0x04, 0x11
        /*00aa*/ 	.short	(.L_29 - .L_28)
	.align		4
.L_28:
        /*00ac*/ 	.word	index@(_Z21local_transpose_cuda2IfEviiiiPT_S1_)
        /*00b0*/ 	.word	0x00000000


	//----- nvinfo : EIATTR_REGCOUNT
	.align		4
.L_29:
        /*00b4*/ 	.byte	0x04, 0x2f
        /*00b6*/ 	.short	(.L_31 - .L_30)
	.align		4
.L_30:
        /*00b8*/ 	.word	index@(_Z21local_transpose_cuda3IfEviiiPT_)
        /*00bc*/ 	.word	0x00000018


	//----- nvinfo : EIATTR_FRAME_SIZE
	.align		4
.L_31:
        /*00c0*/ 	.byte	0x04, 0x11
        /*00c2*/ 	.short	(.L_33 - .L_32)
	.align		4
.L_32:
        /*00c4*/ 	.word	index@($__internal_0_$__cuda_sm20_div_u64)
        /*00c8*/ 	.word	0x00000000


	//----- nvinfo : EIATTR_FRAME_SIZE
	.align		4
.L_33:
        /*00cc*/ 	.byte	0x04, 0x11
        /*00ce*/ 	.short	(.L_35 - .L_34)
	.align		4
.L_34:
        /*00d0*/ 	.word	index@(_Z21local_transpose_cuda3IfEviiiPT_)
        /*00d4*/ 	.word	0x00000000


	//----- nvinfo : EIATTR_REGCOUNT
	.align		4
.L_35:
        /*00d8*/ 	.byte	0x04, 0x2f
        /*00da*/ 	.short	(.L_37 - .L_36)
	.align		4
.L_36:
        /*00dc*/ 	.word	index@(_Z21local_transpose_cuda4IfEviiiiPT_S1_)
        /*00e0*/ 	.word	0x00000009


	//----- nvinfo : EIATTR_FRAME_SIZE
	.align		4
.L_37:
        /*00e4*/ 	.byte	0x04, 0x11
        /*00e6*/ 	.short	(.L_39 - .L_38)
	.align		4
.L_38:
        /*00e8*/ 	.word	index@(_Z21local_transpose_cuda4IfEviiiiPT_S1_)
        /*00ec*/ 	.word	0x00000000


	//----- nvinfo : EIATTR_REGCOUNT
	.align		4
.L_39:
        /*00f0*/ 	.byte	0x04, 0x2f
        /*00f2*/ 	.short	(.L_41 - .L_40)
	.align		4
.L_40:
        /*00f4*/ 	.word	index@(_Z11memcpy_cudaIfEvPPT_S2_Pm)
        /*00f8*/ 	.word	0x00000010


	//----- nvinfo : EIATTR_FRAME_SIZE
	.align		4
.L_41:
        /*00fc*/ 	.byte	0x04, 0x11
        /*00fe*/ 	.short	(.L_43 - .L_42)
	.align		4
.L_42:
        /*0100*/ 	.word	index@(_Z11memcpy_cudaIfEvPPT_S2_Pm)
        /*0104*/ 	.word	0x00000000


	//----- nvinfo : EIATTR_MIN_STACK_SIZE
	.align		4
.L_43:
        /*0108*/ 	.byte	0x04, 0x12
        /*010a*/ 	.short	(.L_45 - .L_44)
	.align		4
.L_44:
        /*010c*/ 	.word	index@(_Z11memcpy_cudaIfEvPPT_S2_Pm)
        /*0110*/ 	.word	0x00000000


	//----- nvinfo : EIATTR_MIN_STACK_SIZE
	.align		4
.L_45:
        /*0114*/ 	.byte	0x04, 0x12
        /*0116*/ 	.short	(.L_47 - .L_46)
	.align		4
.L_46:
        /*0118*/ 	.word	index@(_Z21local_transpose_cuda4IfEviiiiPT_S1_)
        /*011c*/ 	.word	0x00000000


	//----- nvinfo : EIATTR_MIN_STACK_SIZE
	.align		4
.L_47:
        /*0120*/ 	.byte	0x04, 0x12
        /*0122*/ 	.short	(.L_49 - .L_48)
	.align		4
.L_48:
        /*0124*/ 	.word	index@(_Z21local_transpose_cuda3IfEviiiPT_)
        /*0128*/ 	.word	0x00000000


	//----- nvinfo : EIATTR_MIN_STACK_SIZE
	.align		4
.L_49:
        /*012c*/ 	.byte	0x04, 0x12
        /*012e*/ 	.short	(.L_51 - .L_50)
	.align		4
.L_50:
        /*0130*/ 	.word	index@(_Z21local_transpose_cuda2IfEviiiiPT_S1_)
        /*0134*/ 	.word	0x00000000


	//----- nvinfo : EIATTR_MIN_STACK_SIZE
	.align		4
.L_51:
        /*0138*/ 	.byte	0x04, 0x12
        /*013a*/ 	.short	(.L_53 - .L_52)
	.align		4
.L_52:
        /*013c*/ 	.word	index@(_Z21local_transpose_cuda1IfEviiiPT_S1_)
        /*0140*/ 	.word	0x00000000


	//----- nvinfo : EIATTR_MIN_STACK_SIZE
	.align		4
.L_53:
        /*0144*/ 	.byte	0x04, 0x12
        /*0146*/ 	.short	(.L_55 - .L_54)
	.align		4
.L_54:
        /*0148*/ 	.word	index@(_Z11memcpy_cudaIdEvPPT_S2_Pm)
        /*014c*/ 	.word	0x00000000


	//----- nvinfo : EIATTR_MIN_STACK_SIZE
	.align		4
.L_55:
        /*0150*/ 	.byte	0x04, 0x12
        /*0152*/ 	.short	(.L_57 - .L_56)
	.align		4
.L_56:
        /*0154*/ 	.word	index@(_Z21local_transpose_cuda4IdEviiiiPT_S1_)
        /*0158*/ 	.word	0x00000000


	//----- nvinfo : EIATTR_MIN_STACK_SIZE
	.align		4
.L_57:
        /*015c*/ 	.byte	0x04, 0x12
        /*015e*/ 	.short	(.L_59 - .L_58)
	.align		4
.L_58:
        /*0160*/ 	.word	index@(_Z21local_transpose_cuda3IdEviiiPT_)
        /*0164*/ 	.word	0x00000000


	//----- nvinfo : EIATTR_MIN_STACK_SIZE
	.align		4
.L_59:
        /*0168*/ 	.byte	0x04, 0x12
        /*016a*/ 	.short	(.L_61 - .L_60)
	.align		4
.L_60:
        /*016c*/ 	.word	index@(_Z21local_transpose_cuda2IdEviiiiPT_S1_)
        /*0170*/ 	.word	0x00000000


	//----- nvinfo : EIATTR_MIN_STACK_SIZE
	.align		4
.L_61:
        /*0174*/ 	.byte	0x04, 0x12
        /*0176*/ 	.short	(.L_63 - .L_62)
	.align		4
.L_62:
        /*0178*/ 	.word	index@(_Z21local_transpose_cuda1IdEviiiPT_S1_)
        /*017c*/ 	.word	0x00000000
.L_63:


//--------------------- .nv.compat                --------------------------
	.section	.nv.compat,"",@"SHT_CUDA_COMPAT_INFO"
	.align	4
        /*0000*/ 	.byte	0x02, 0x09, 0x00, 0x00, 0x02, 0x02, 0x01, 0x00, 0x02, 0x05, 0x05, 0x00, 0x03, 0x07, 0x01, 0x01
        /*0010*/ 	.byte	0x02, 0x03, 0x00, 0x00, 0x02, 0x06, 0x01, 0x00, 0x04, 0x0b, 0x08, 0x00, 0x09, 0x00, 0x00, 0x00
        /*0020*/ 	.byte	0x00, 0x00, 0x00, 0x00


//--------------------- .nv.info._Z11memcpy_cudaIfEvPPT_S2_Pm --------------------------
	.section	.nv.info._Z11memcpy_cudaIfEvPPT_S2_Pm,"",@"SHT_CUDA_INFO"
	.sectionflags	@""
	.align	4


	//----- nvinfo : EIATTR_CUDA_API_VERSION
	.align		4
        /*0000*/ 	.byte	0x04, 0x37
        /*0002*/ 	.short	(.L_65 - .L_64)
.L_64:
        /*0004*/ 	.word	0x00000082


	//----- nvinfo : EIATTR_KPARAM_INFO
	.align		4
.L_65:
        /*0008*/ 	.byte	0x04, 0x17
        /*000a*/ 	.short	(.L_67 - .L_66)
.L_66:
        /*000c*/ 	.word	0x00000000
        /*0010*/ 	.short	0x0002
        /*0012*/ 	.short	0x0010
        /*0014*/ 	.byte	0x00, 0xf5, 0x21, 0x00


	//----- nvinfo : EIATTR_KPARAM_INFO
	.align		4
.L_67:
        /*0018*/ 	.byte	0x04, 0x17
        /*001a*/ 	.short	(.L_69 - .L_68)
.L_68:
        /*001c*/ 	.word	0x00000000
        /*0020*/ 	.short	0x0001
        /*0022*/ 	.short	0x0008
        /*0024*/ 	.byte	0x00, 0xf5, 0x21, 0x00


	//----- nvinfo : EIATTR_KPARAM_INFO
	.align		4
.L_69:
        /*0028*/ 	.byte	0x04, 0x17
        /*002a*/ 	.short	(.L_71 - .L_70)
.L_70:
        /*002c*/ 	.word	0x00000000
        /*0030*/ 	.short	0x0000
        /*0032*/ 	.short	0x0000
        /*0034*/ 	.byte	0x00, 0xf5, 0x21, 0x00


	//----- nvinfo : EIATTR_SPARSE_MMA_MASK
	.align		4
.L_71:
        /*0038*/ 	.byte	0x03, 0x50
        /*003a*/ 	.short	0x0000


	//----- nvinfo : EIATTR_MAXREG_COUNT
	.align		4
        /*003c*/ 	.byte	0x03, 0x1b
        /*003e*/ 	.short	0x00ff


	//----- nvinfo : EIATTR_MERCURY_ISA_VERSION
	.align		4
        /*0040*/ 	.byte	0x03, 0x5f
        /*0042*/ 	.short	0x0101


	//----- nvinfo : EIATTR_VRC_CTA_INIT_COUNT
	.align		4
        /*0044*/ 	.byte	0x02, 0x4a
	.zero		1
	.zero		1


	//----- nvinfo : EIATTR_EXIT_INSTR_OFFSETS
	.align		4
        /*0048*/ 	.byte	0x04, 0x1c
        /*004a*/ 	.short	(.L_73 - .L_72)


	//   ....[0]....
.L_72:
        /*004c*/ 	.word	0x000000d0


	//   ....[1]....
        /*0050*/ 	.word	0x00000210


	//----- nvinfo : EIATTR_CRS_STACK_SIZE
	.align		4
.L_73:
        /*0054*/ 	.byte	0x04, 0x1e
        /*0056*/ 	.short	(.L_75 - .L_74)
.L_74:
        /*0058*/ 	.word	0x00000000


	//----- nvinfo : EIATTR_CBANK_PARAM_SIZE
	.align		4
.L_75:
        /*005c*/ 	.byte	0x03, 0x19
        /*005e*/ 	.short	0x0018


	//----- nvinfo : EIATTR_PARAM_CBANK
	.align		4
        /*0060*/ 	.byte	0x04, 0x0a
        /*0062*/ 	.short	(.L_77 - .L_76)
	.align		4
.L_76:
        /*0064*/ 	.word	index@(.nv.constant0._Z11memcpy_cudaIfEvPPT_S2_Pm)
        /*0068*/ 	.short	0x0380
        /*006a*/ 	.short	0x0018


	//----- nvinfo : EIATTR_SW_WAR
	.align		4
.L_77:
        /*006c*/ 	.byte	0x04, 0x36
        /*006e*/ 	.short	(.L_79 - .L_78)
.L_78:
        /*0070*/ 	.word	0x00000008
.L_79:


//--------------------- .nv.info._Z21local_transpose_cuda4IfEviiiiPT_S1_ --------------------------
	.section	.nv.info._Z21local_transpose_cuda4IfEviiiiPT_S1_,"",@"SHT_CUDA_INFO"
	.sectionflags	@""
	.align	4


	//----- nvinfo : EIATTR_CUDA_API_VERSION
	.align		4
        /*0000*/ 	.byte	0x04, 0x37
        /*0002*/ 	.short	(.L_81 - .L_80)
.L_80:
        /*0004*/ 	.word	0x00000082


	//----- nvinfo : EIATTR_KPARAM_INFO
	.align		4
.L_81:
        /*0008*/ 	.byte	0x04, 0x17
        /*000a*/ 	.short	(.L_83 - .L_82)
.L_82:
        /*000c*/ 	.word	0x00000000
        /*0010*/ 	.short	0x0005
        /*0012*/ 	.short	0x0018
        /*0014*/ 	.byte	0x00, 0xf5, 0x21, 0x00


	//----- nvinfo : EIATTR_KPARAM_INFO
	.align		4
.L_83:
        /*0018*/ 	.byte	0x04, 0x17
        /*001a*/ 	.short	(.L_85 - .L_84)
.L_84:
        /*001c*/ 	.word	0x00000000
        /*0020*/ 	.short	0x0004
        /*0022*/ 	.short	0x0010
        /*0024*/ 	.byte	0x00, 0xf5, 0x21, 0x00


	//----- nvinfo : EIATTR_KPARAM_INFO
	.align		4
.L_85:
        /*0028*/ 	.byte	0x04, 0x17
        /*002a*/ 	.short	(.L_87 - .L_86)
.L_86:
        /*002c*/ 	.word	0x00000000
        /*0030*/ 	.short	0x0003
        /*0032*/ 	.short	0x000c
        /*0034*/ 	.byte	0x00, 0xf0, 0x11, 0x00


	//----- nvinfo : EIATTR_KPARAM_INFO
	.align		4
.L_87:
        /*0038*/ 	.byte	0x04, 0x17
        /*003a*/ 	.short	(.L_89 - .L_88)
.L_88:
        /*003c*/ 	.word	0x00000000
        /*0040*/ 	.short	0x0002
        /*0042*/ 	.short	0x0008
        /*0044*/ 	.byte	0x00, 0xf0, 0x11, 0x00


	//----- nvinfo : EIATTR_KPARAM_INFO
	.align		4
.L_89:
        /*0048*/ 	.byte	0x04, 0x17
        /*004a*/ 	.short	(.L_91 - .L_90)
.L_90:
        /*004c*/ 	.word	0x00000000
        /*0050*/ 	.short	0x0001
        /*0052*/ 	.short	0x0004
        /*0054*/ 	.byte	0x00, 0xf0, 0x11, 0x00


	//----- nvinfo : EIATTR_KPARAM_INFO
	.align		4
.L_91:
        /*0058*/ 	.byte	0x04, 0x17
        /*005a*/ 	.short	(.L_93 - .L_92)
.L_92:
        /*005c*/ 	.word	0x00000000
        /*0060*/ 	.short	0x0000
        /*0062*/ 	.short	0x0000
        /*0064*/ 	.byte	0x00, 0xf0, 0x11, 0x00


	//----- nvinfo : EIATTR_SPARSE_MMA_MASK
	.align		4
.L_93:
        /*0068*/ 	.byte	0x03, 0x50
        /*006a*/ 	.short	0x0000


	//----- nvinfo : EIATTR_MAXREG_COUNT
	.align		4
        /*006c*/ 	.byte	0x03, 0x1b
        /*006e*/ 	.short	0x00ff


	//----- nvinfo : EIATTR_MERCURY_ISA_VERSION
	.align		4
        /*0070*/ 	.byte	0x03, 0x5f
        /*0072*/ 	.short	0x0101


	//----- nvinfo : EIATTR_VRC_CTA_INIT_COUNT
	.align		4
        /*0074*/ 	.byte	0x02, 0x4a
	.zero		1
	.zero		1


	//----- nvinfo : EIATTR_EXIT_INSTR_OFFSETS
	.align		4
        /*0078*/ 	.byte	0x04, 0x1c
        /*007a*/ 	.short	(.L_95 - .L_94)


	//   ....[0]....
.L_94:
        /*007c*/ 	.word	0x00000110


	//   ....[1]....
        /*0080*/ 	.word	0x00000240


	//----- nvinfo : EIATTR_CRS_STACK_SIZE
	.align		4
.L_95:
        /*0084*/ 	.byte	0x04, 0x1e
        /*0086*/ 	.short	(.L_97 - .L_96)
.L_96:
        /*0088*/ 	.word	0x00000000


	//----- nvinfo : EIATTR_CBANK_PARAM_SIZE
	.align		4
.L_97:
        /*008c*/ 	.byte	0x03, 0x19
        /*008e*/ 	.short	0x0020


	//----- nvinfo : EIATTR_PARAM_CBANK
	.align		4
        /*0090*/ 	.byte	0x04, 0x0a
        /*0092*/ 	.short	(.L_99 - .L_98)
	.align		4
.L_98:
        /*0094*/ 	.word	index@(.nv.constant0._Z21local_transpose_cuda4IfEviiiiPT_S1_)
        /*0098*/ 	.short	0x0380
        /*009a*/ 	.short	0x0020


	//----- nvinfo : EIATTR_SW_WAR
	.align		4
.L_99:
        /*009c*/ 	.byte	0x04, 0x36
        /*009e*/ 	.short	(.L_101 - .L_100)
.L_100:
        /*00a0*/ 	.word	0x00000008
.L_101:


//--------------------- .nv.info._Z21local_transpose_cuda3IfEviiiPT_ --------------------------
	.section	.nv.info._Z21local_transpose_cuda3IfEviiiPT_,"",@"SHT_CUDA_INFO"
	.sectionflags	@""
	.align	4


	//----- nvinfo : EIATTR_CUDA_API_VERSION
	.align		4
        /*0000*/ 	.byte	0x04, 0x37
        /*0002*/ 	.short	(.L_103 - .L_102)
.L_102:
        /*0004*/ 	.word	0x00000082


	//----- nvinfo : EIATTR_KPARAM_INFO
	.align		4
.L_103:
        /*0008*/ 	.byte	0x04, 0x17
        /*000a*/ 	.short	(.L_105 - .L_104)
.L_104:
        /*000c*/ 	.word	0x00000000
        /*0010*/ 	.short	0x0003
        /*0012*/ 	.short	0x0010
        /*0014*/ 	.byte	0x00, 0xf5, 0x21, 0x00


	//----- nvinfo : EIATTR_KPARAM_INFO
	.align		4
.L_105:
        /*0018*/ 	.byte	0x04, 0x17
        /*001a*/ 	.short	(.L_107 - .L_106)
.L_106:
        /*001c*/ 	.word	0x00000000
        /*0020*/ 	.short	0x0002
        /*0022*/ 	.short	0x0008
        /*0024*/ 	.byte	0x00, 0xf0, 0x11, 0x00


	//----- nvinfo : EIATTR_KPARAM_INFO
	.align		4
.L_107:
        /*0028*/ 	.byte	0x04, 0x17
        /*002a*/ 	.short	(.L_109 - .L_108)
.L_108:
        /*002c*/ 	.word	0x00000000
        /*0030*/ 	.short	0x0001
        /*0032*/ 	.short	0x0004
        /*0034*/ 	.byte	0x00, 0xf0, 0x11, 0x00


	//----- nvinfo : EIATTR_KPARAM_INFO
	.align		4
.L_109:
        /*0038*/ 	.byte	0x04, 0x17
        /*003a*/ 	.short	(.L_111 - .L_110)
.L_110:
        /*003c*/ 	.word	0x00000000
        /*0040*/ 	.short	0x0000
        /*0042*/ 	.short	0x0000
        /*0044*/ 	.byte	0x00, 0xf0, 0x11, 0x00


	//----- nvinfo : EIATTR_SPARSE_MMA_MASK
	.align		4
.L_111:
        /*0048*/ 	.byte	0x03, 0x50
        /*004a*/ 	.short	0x0000


	//----- nvinfo : EIATTR_MAXREG_COUNT
	.align		4
        /*004c*/ 	.byte	0x03, 0x1b
        /*004e*/ 	.short	0x00ff


	//----- nvinfo : EIATTR_MERCURY_ISA_VERSION
	.align		4
        /*0050*/ 	.byte	0x03, 0x5f
        /*0052*/ 	.short	0x0101


	//----- nvinfo : EIATTR_VRC_CTA_INIT_COUNT
	.align		4
        /*0054*/ 	.byte	0x02, 0x4a
	.zero		1
	.zero		1


	//----- nvinfo : EIATTR_EXIT_INSTR_OFFSETS
	.align		4
        /*0058*/ 	.byte	0x04, 0x1c
        /*005a*/ 	.short	(.L_113 - .L_112)


	//   ....[0]....
.L_112:
        /*005c*/ 	.word	0x00000070


	//   ....[1]....
        /*0060*/ 	.word	0x00000490


	//   ....[2]....
        /*0064*/ 	.word	0x000004c0


	//   ....[3]....
        /*0068*/ 	.word	0x00000fa0


	//----- nvinfo : EIATTR_CRS_STACK_SIZE
	.align		4
.L_113:
        /*006c*/ 	.byte	0x04, 0x1e
        /*006e*/ 	.short	(.L_115 - .L_114)
.L_114:
        /*0070*/ 	.word	0x00000000


	//----- nvinfo : EIATTR_CBANK_PARAM_SIZE
	.align		4
.L_115:
        /*0074*/ 	.byte	0x03, 0x19
        /*0076*/ 	.short	0x0018


	//----- nvinfo : EIATTR_PARAM_CBANK
	.align		4
        /*0078*/ 	.byte	0x04, 0x0a
        /*007a*/ 	.short	(.L_117 - .L_116)
	.align		4
.L_116:
        /*007c*/ 	.word	index@(.nv.constant0._Z21local_transpose_cuda3IfEviiiPT_)
        /*0080*/ 	.short	0x0380
        /*0082*/ 	.short	0x0018


	//----- nvinfo : EIATTR_SW_WAR
	.align		4
.L_117:
        /*0084*/ 	.byte	0x04, 0x36
        /*0086*/ 	.short	(.L_119 - .L_118)
.L_118:
        /*0088*/ 	.word	0x00000008
.L_119:


//--------------------- .nv.info._Z21local_transpose_cuda2IfEviiiiPT_S1_ --------------------------
	.section	.nv.info._Z21local_transpose_cuda2IfEviiiiPT_S1_,"",@"SHT_CUDA_INFO"
	.sectionflags	@""
	.align	4


	//----- nvinfo : EIATTR_CUDA_API_VERSION
	.align		4
        /*0000*/ 	.byte	0x04, 0x37
        /*0002*/ 	.short	(.L_121 - .L_120)
.L_120:
        /*0004*/ 	.word	0x00000082


	//----- nvinfo : EIATTR_KPARAM_INFO
	.align		4
.L_121:
        /*0008*/ 	.byte	0x04, 0x17
        /*000a*/ 	.short	(.L_123 - .L_122)
.L_122:
        /*000c*/ 	.word	0x00000000
        /*0010*/ 	.short	0x0005
        /*0012*/ 	.short	0x0018
        /*0014*/ 	.byte	0x00, 0xf5, 0x21, 0x00


	//----- nvinfo : EIATTR_KPARAM_INFO
	.align		4
.L_123:
        /*0018*/ 	.byte	0x04, 0x17
        /*001a*/ 	.short	(.L_125 - .L_124)
.L_124:
        /*001c*/ 	.word	0x00000000
        /*0020*/ 	.short	0x0004
        /*0022*/ 	.short	0x0010
        /*0024*/ 	.byte	0x00, 0xf5, 0x21, 0x00


	//----- nvinfo : EIATTR_KPARAM_INFO
	.align		4
.L_125:
        /*0028*/ 	.byte	0x04, 0x17
        /*002a*/ 	.short	(.L_127 - .L_126)
.L_126:
        /*002c*/ 	.word	0x00000000
        /*0030*/ 	.short	0x0003
        /*0032*/ 	.short	0x000c
        /*0034*/ 	.byte	0x00, 0xf0, 0x11, 0x00


	//----- nvinfo : EIATTR_KPARAM_INFO
	.align		4
.L_127:
        /*0038*/ 	.byte	0x04, 0x17
        /*003a*/ 	.short	(.L_129 - .L_128)
.L_128:
        /*003c*/ 	.word	0x00000000
        /*0040*/ 	.short	0x0002
        /*0042*/ 	.short	0x0008
        /*0044*/ 	.byte	0x00, 0xf0, 0x11, 0x00


	//----- nvinfo : EIATTR_KPARAM_INFO
	.align		4
.L_129:
        /*0048*/ 	.byte	0x04, 0x17
        /*004a*/ 	.short	(.L_131 - .L_130)
.L_130:
        /*004c*/ 	.word	0x00000000
        /*0050*/ 	.short	0x0001
        /*0052*/ 	.short	0x0004
        /*0054*/ 	.byte	0x00, 0xf0, 0x11, 0x00


	//----- nvinfo : EIATTR_KPARAM_INFO
	.align		4
.L_131:
        /*0058*/ 	.byte	0x04, 0x17
        /*005a*/ 	.short	(.L_133 - .L_132)
.L_132:
        /*005c*/ 	.word	0x00000000
        /*0060*/ 	.short	0x0000
        /*0062*/ 	.short	0x0000
        /*0064*/ 	.byte	0x00, 0xf0, 0x11, 0x00


	//----- nvinfo : EIATTR_SPARSE_MMA_MASK
	.align		4
.L_133:
        /*0068*/ 	.byte	0x03, 0x50
        /*006a*/ 	.short	0x0000


	//----- nvinfo : EIATTR_MAXREG_COUNT
	.align		4
        /*006c*/ 	.byte	0x03, 0x1b
        /*006e*/ 	.short	0x00ff


	//----- nvinfo : EIATTR_MERCURY_ISA_VERSION
	.align		4
        /*0070*/ 	.byte	0x03, 0x5f
        /*0072*/ 	.short	0x0101


	//----- nvinfo : EIATTR_VRC_CTA_INIT_COUNT
	.align		4
        /*0074*/ 	.byte	0x02, 0x4a
	.zero		1
	.zero		1


	//----- nvinfo : EIATTR_EXIT_INSTR_OFFSETS
	.align		4
        /*0078*/ 	.byte	0x04, 0x1c
        /*007a*/ 	.short	(.L_135 - .L_134)


	//   ....[0]....
.L_134:
        /*007c*/ 	.word	0x00000110


	//   ....[1]....
        /*0080*/ 	.word	0x00000240


	//----- nvinfo : EIATTR_CRS_STACK_SIZE
	.align		4
.L_135:
        /*0084*/ 	.byte	0x04, 0x1e
        /*0086*/ 	.short	(.L_137 - .L_136)
.L_136:
        /*0088*/ 	.word	0x00000000


	//----- nvinfo : EIATTR_CBANK_PARAM_SIZE
	.align		4
.L_137:
        /*008c*/ 	.byte	0x03, 0x19
        /*008e*/ 	.short	0x0020


	//----- nvinfo : EIATTR_PARAM_CBANK
	.align		4
        /*0090*/ 	.byte	0x04, 0x0a
        /*0092*/ 	.short	(.L_139 - .L_138)
	.align		4
.L_138:
        /*0094*/ 	.word	index@(.nv.constant0._Z21local_transpose_cuda2IfEviiiiPT_S1_)
        /*0098*/ 	.short	0x0380
        /*009a*/ 	.short	0x0020


	//----- nvinfo : EIATTR_SW_WAR
	.align		4
.L_139:
        /*009c*/ 	.byte	0x04, 0x36
        /*009e*/ 	.short	(.L_141 - .L_140)
.L_140:
        /*00a0*/ 	.word	0x00000008
.L_141:


//--------------------- .nv.info._Z21local_transpose_cuda1IfEviiiPT_S1_ --------------------------
	.section	.nv.info._Z21local_transpose_cuda1IfEviiiPT_S1_,"",@"SHT_CUDA_INFO"
	.sectionflags	@""
	.align	4


	//----- nvinfo : EIATTR_CUDA_API_VERSION
	.align		4
        /*0000*/ 	.byte	0x04, 0x37
        /*0002*/ 	.short	(.L_143 - .L_142)
.L_142:
        /*0004*/ 	.word	0x00000082


	//----- nvinfo : EIATTR_KPARAM_INFO
	.align		4
.L_143:
        /*0008*/ 	.byte	0x04, 0x17
        /*000a*/ 	.short	(.L_145 - .L_144)
.L_144:
        /*000c*/ 	.word	0x00000000
        /*0010*/ 	.short	0x0004
        /*0012*/ 	.short	0x0018
        /*0014*/ 	.byte	0x00, 0xf5, 0x21, 0x00


	//----- nvinfo : EIATTR_KPARAM_INFO
	.align		4
.L_145:
        /*0018*/ 	.byte	0x04, 0x17
        /*001a*/ 	.short	(.L_147 - .L_146)
.L_146:
        /*001c*/ 	.word	0x00000000
        /*0020*/ 	.short	0x0003
        /*0022*/ 	.short	0x0010
        /*0024*/ 	.byte	0x00, 0xf5, 0x21, 0x00


	//----- nvinfo : EIATTR_KPARAM_INFO
	.align		4
.L_147:
        /*0028*/ 	.byte	0x04, 0x17
        /*002a*/ 	.short	(.L_149 - .L_148)
.L_148:
        /*002c*/ 	.word	0x00000000
        /*0030*/ 	.short	0x0002
        /*0032*/ 	.short	0x0008
        /*0034*/ 	.byte	0x00, 0xf0, 0x11, 0x00


	//----- nvinfo : EIATTR_KPARAM_INFO
	.align		4
.L_149:
        /*0038*/ 	.byte	0x04, 0x17
        /*003a*/ 	.short	(.L_151 - .L_150)
.L_150:
        /*003c*/ 	.word	0x00000000
        /*0040*/ 	.short	0x0001
        /*0042*/ 	.short	0x0004
        /*0044*/ 	.byte	0x00, 0xf0, 0x11, 0x00


	//----- nvinfo : EIATTR_KPARAM_INFO
	.align		4
.L_151:
        /*0048*/ 	.byte	0x04, 0x17
        /*004a*/ 	.short	(.L_153 - .L_152)
.L_152:
        /*004c*/ 	.word	0x00000000
        /*0050*/ 	.short	0x0000
        /*0052*/ 	.short	0x0000
        /*0054*/ 	.byte	0x00, 0xf0, 0x11, 0x00


	//----- nvinfo : EIATTR_SPARSE_MMA_MASK
	.align		4
.L_153:
        /*0058*/ 	.byte	0x03, 0x50
        /*005a*/ 	.short	0x0000


	//----- nvinfo : EIATTR_MAXREG_COUNT
	.align		4
        /*005c*/ 	.byte	0x03, 0x1b
        /*005e*/ 	.short	0x00ff


	//----- nvinfo : EIATTR_MERCURY_ISA_VERSION
	.align		4
        /*0060*/ 	.byte	0x03, 0x5f
        /*0062*/ 	.short	0x0101


	//----- nvinfo : EIATTR_VRC_CTA_INIT_COUNT
	.align		4
        /*0064*/ 	.byte	0x02, 0x4a
	.zero		1
	.zero		1


	//----- nvinfo : EIATTR_EXIT_INSTR_OFFSETS
	.align		4
        /*0068*/ 	.byte	0x04, 0x1c
        /*006a*/ 	.short	(.L_155 - .L_154)


	//   ....[0]....
.L_154:
        /*006c*/ 	.word	0x00000040


	//   ....[1]....
        /*0070*/ 	.word	0x000001d0


	//----- nvinfo : EIATTR_CRS_STACK_SIZE
	.align		4
.L_155:
        /*0074*/ 	.byte	0x04, 0x1e
        /*0076*/ 	.short	(.L_157 - .L_156)
.L_156:
        /*0078*/ 	.word	0x00000000


	//----- nvinfo : EIATTR_CBANK_PARAM_SIZE
	.align		4
.L_157:
        /*007c*/ 	.byte	0x03, 0x19
        /*007e*/ 	.short	0x0020


	//----- nvinfo : EIATTR_PARAM_CBANK
	.align		4
        /*0080*/ 	.byte	0x04, 0x0a
        /*0082*/ 	.short	(.L_159 - .L_158)
	.align		4
.L_158:
        /*0084*/ 	.word	index@(.nv.constant0._Z21local_transpose_cuda1IfEviiiPT_S1_)
        /*0088*/ 	.short	0x0380
        /*008a*/ 	.short	0x0020


	//----- nvinfo : EIATTR_SW_WAR
	.align		4
.L_159:
        /*008c*/ 	.byte	0x04, 0x36
        /*008e*/ 	.short	(.L_161 - .L_160)
.L_160:
        /*0090*/ 	.word	0x00000008
.L_161:


//--------------------- .nv.info._Z11memcpy_cudaIdEvPPT_S2_Pm --------------------------
	.section	.nv.info._Z11memcpy_cudaIdEvPPT_S2_Pm,"",@"SHT_CUDA_INFO"
	.sectionflags	@""
	.align	4


	//----- nvinfo : EIATTR_CUDA_API_VERSION
	.align		4
        /*0000*/ 	.byte	0x04, 0x37
        /*0002*/ 	.short	(.L_163 - .L_162)
.L_162:
        /*0004*/ 	.word	0x00000082


	//----- nvinfo : EIATTR_KPARAM_INFO
	.align		4
.L_163:
        /*0008*/ 	.byte	0x04, 0x17
        /*000a*/ 	.short	(.L_165 - .L_164)
.L_164:
        /*000c*/ 	.word	0x00000000
        /*0010*/ 	.short	0x0002
        /*0012*/ 	.short	0x0010
        /*0014*/ 	.byte	0x00, 0xf5, 0x21, 0x00


	//----- nvinfo : EIATTR_KPARAM_INFO
	.align		4
.L_165:
        /*0018*/ 	.byte	0x04, 0x17
        /*001a*/ 	.short	(.L_167 - .L_166)
.L_166:
        /*001c*/ 	.word	0x00000000
        /*0020*/ 	.short	0x0001
        /*0022*/ 	.short	0x0008
        /*0024*/ 	.byte	0x00, 0xf5, 0x21, 0x00


	//----- nvinfo : EIATTR_KPARAM_INFO
	.align		4
.L_167:
        /*0028*/ 	.byte	0x04, 0x17
        /*002a*/ 	.short	(.L_169 - .L_168)
.L_168:
        /*002c*/ 	.word	0x00000000
        /*0030*/ 	.short	0x0000
        /*0032*/ 	.short	0x0000
        /*0034*/ 	.byte	0x00, 0xf5, 0x21, 0x00


	//----- nvinfo : EIATTR_SPARSE_MMA_MASK
	.align		4
.L_169:
        /*0038*/ 	.byte	0x03, 0x50
        /*003a*/ 	.short	0x0000


	//----- nvinfo : EIATTR_MAXREG_COUNT
	.align		4
        /*003c*/ 	.byte	0x03, 0x1b
        /*003e*/ 	.short	0x00ff


	//----- nvinfo : EIATTR_MERCURY_ISA_VERSION
	.align		4
        /*0040*/ 	.byte	0x03, 0x5f
        /*0042*/ 	.short	0x0101


	//----- nvinfo : EIATTR_VRC_CTA_INIT_COUNT
	.align		4
        /*0044*/ 	.byte	0x02, 0x4a
	.zero		1
	.zero		1


	//----- nvinfo : EIATTR_EXIT_INSTR_OFFSETS
	.align		4
        /*0048*/ 	.byte	0x04, 0x1c
        /*004a*/ 	.short	(.L_171 - .L_170)


	//   ....[0]....
.L_170:
        /*004c*/ 	.word	0x000000d0


	//   ....[1]....
        /*0050*/ 	.word	0x00000210


	//----- nvinfo : EIATTR_CRS_STACK_SIZE
	.align		4
.L_171:
        /*0054*/ 	.byte	0x04, 0x1e
        /*0056*/ 	.short	(.L_173 - .L_172)
.L_172:
        /*0058*/ 	.word	0x00000000


	//----- nvinfo : EIATTR_CBANK_PARAM_SIZE
	.align		4
.L_173:
        /*005c*/ 	.byte	0x03, 0x19
        /*005e*/ 	.short	0x0018


	//----- nvinfo : EIATTR_PARAM_CBANK
	.align		4
        /*0060*/ 	.byte	0x04, 0x0a
        /*0062*/ 	.short	(.L_175 - .L_174)
	.align		4
.L_174:
        /*0064*/ 	.word	index@(.nv.constant0._Z11memcpy_cudaIdEvPPT_S2_Pm)
        /*0068*/ 	.short	0x0380
        /*006a*/ 	.short	0x0018


	//----- nvinfo : EIATTR_SW_WAR
	.align		4
.L_175:
        /*006c*/ 	.byte	0x04, 0x36
        /*006e*/ 	.short	(.L_177 - .L_176)
.L_176:
        /*0070*/ 	.word	0x00000008
.L_177:


//--------------------- .nv.info._Z21local_transpose_cuda4IdEviiiiPT_S1_ --------------------------
	.section	.nv.info._Z21local_transpose_cuda4IdEviiiiPT_S1_,"",@"SHT_CUDA_INFO"
	.sectionflags	@""
	.align	4


	//----- nvinfo : EIATTR_CUDA_API_VERSION
	.align		4
        /*0000*/ 	.byte	0x04, 0x37
        /*0002*/ 	.short	(.L_179 - .L_178)
.L_178:
        /*0004*/ 	.word	0x00000082


	//----- nvinfo : EIATTR_KPARAM_INFO
	.align		4
.L_179:
        /*0008*/ 	.byte	0x04, 0x17
        /*000a*/ 	.short	(.L_181 - .L_180)
.L_180:
        /*000c*/ 	.word	0x00000000
        /*0010*/ 	.short	0x0005
        /*0012*/ 	.short	0x0018
        /*0014*/ 	.byte	0x00, 0xf5, 0x21, 0x00


	//----- nvinfo : EIATTR_KPARAM_INFO
	.align		4
.L_181:
        /*0018*/ 	.byte	0x04, 0x17
        /*001a*/ 	.short	(.L_183 - .L_182)
.L_182:
        /*001c*/ 	.word	0x00000000
        /*0020*/ 	.short	0x0004
        /*0022*/ 	.short	0x0010
        /*0024*/ 	.byte	0x00, 0xf5, 0x21, 0x00


	//----- nvinfo : EIATTR_KPARAM_INFO
	.align		4
.L_183:
        /*0028*/ 	.byte	0x04, 0x17
        /*002a*/ 	.short	(.L_185 - .L_184)
.L_184:
        /*002c*/ 	.word	0x00000000
        /*0030*/ 	.short	0x0003
        /*0032*/ 	.short	0x000c
        /*0034*/ 	.byte	0x00, 0xf0, 0x11, 0x00


	//----- nvinfo : EIATTR_KPARAM_INFO
	.align		4
.L_185:
        /*0038*/ 	.byte	0x04, 0x17
        /*003a*/ 	.short	(.L_187 - .L_186)
.L_186:
        /*003c*/ 	.word	0x00000000
        /*0040*/ 	.short	0x0002
        /*0042*/ 	.short	0x0008
        /*0044*/ 	.byte	0x00, 0xf0, 0x11, 0x00


	//----- nvinfo : EIATTR_KPARAM_INFO
	.align		4
.L_187:
        /*0048*/ 	.byte	0x04, 0x17
        /*004a*/ 	.short	(.L_189 - .L_188)
.L_188:
        /*004c*/ 	.word	0x00000000
        /*0050*/ 	.short	0x0001
        /*0052*/ 	.short	0x0004
        /*0054*/ 	.byte	0x00, 0xf0, 0x11, 0x00


	//----- nvinfo : EIATTR_KPARAM_INFO
	.align		4
.L_189:
        /*0058*/ 	.byte	0x04, 0x17
        /*005a*/ 	.short	(.L_191 - .L_190)
.L_190:
        /*005c*/ 	.word	0x00000000
        /*0060*/ 	.short	0x0000
        /*0062*/ 	.short	0x0000
        /*0064*/ 	.byte	0x00, 0xf0, 0x11, 0x00


	//----- nvinfo : EIATTR_SPARSE_MMA_MASK
	.align		4
.L_191:
        /*0068*/ 	.byte	0x03, 0x50
        /*006a*/ 	.short	0x0000


	//----- nvinfo : EIATTR_MAXREG_COUNT
	.align		4
        /*006c*/ 	.byte	0x03, 0x1b
        /*006e*/ 	.short	0x00ff


	//----- nvinfo : EIATTR_MERCURY_ISA_VERSION
	.align		4
        /*0070*/ 	.byte	0x03, 0x5f
        /*0072*/ 	.short	0x0101


	//----- nvinfo : EIATTR_VRC_CTA_INIT_COUNT
	.align		4
        /*0074*/ 	.byte	0x02, 0x4a
	.zero		1
	.zero		1


	//----- nvinfo : EIATTR_EXIT_INSTR_OFFSETS
	.align		4
        /*0078*/ 	.byte	0x04, 0x1c
        /*007a*/ 	.short	(.L_193 - .L_192)


	//   ....[0]....
.L_192:
        /*007c*/ 	.word	0x00000110


	//   ....[1]....
        /*0080*/ 	.word	0x00000240


	//----- nvinfo : EIATTR_CRS_STACK_SIZE
	.align		4
.L_193:
        /*0084*/ 	.byte	0x04, 0x1e
        /*0086*/ 	.short	(.L_195 - .L_194)
.L_194:
        /*0088*/ 	.word	0x00000000


	//----- nvinfo : EIATTR_CBANK_PARAM_SIZE
	.align		4
.L_195:
        /*008c*/ 	.byte	0x03, 0x19
        /*008e*/ 	.short	0x0020


	//----- nvinfo : EIATTR_PARAM_CBANK
	.align		4
        /*0090*/ 	.byte	0x04, 0x0a
        /*0092*/ 	.short	(.L_197 - .L_196)
	.align		4
.L_196:
        /*0094*/ 	.word	index@(.nv.constant0._Z21local_transpose_cuda4IdEviiiiPT_S1_)
        /*0098*/ 	.short	0x0380
        /*009a*/ 	.short	0x0020


	//----- nvinfo : EIATTR_SW_WAR
	.align		4
.L_197:
        /*009c*/ 	.byte	0x04, 0x36
        /*009e*/ 	.short	(.L_199 - .L_198)
.L_198:
        /*00a0*/ 	.word	0x00000008
.L_199:


//--------------------- .nv.info._Z21local_transpose_cuda3IdEviiiPT_ --------------------------
	.section	.nv.info._Z21local_transpose_cuda3IdEviiiPT_,"",@"SHT_CUDA_INFO"
	.sectionflags	@""
	.align	4


	//----- nvinfo : EIATTR_CUDA_API_VERSION
	.align		4
        /*0000*/ 	.byte	0x04, 0x37
        /*0002*/ 	.short	(.L_201 - .L_200)
.L_200:
        /*0004*/ 	.word	0x00000082


	//----- nvinfo : EIATTR_KPARAM_INFO
	.align		4
.L_201:
        /*0008*/ 	.byte	0x04, 0x17
        /*000a*/ 	.short	(.L_203 - .L_202)
.L_202:
        /*000c*/ 	.word	0x00000000
        /*0010*/ 	.short	0x0003
        /*0012*/ 	.short	0x0010
        /*0014*/ 	.byte	0x00, 0xf5, 0x21, 0x00


	//----- nvinfo : EIATTR_KPARAM_INFO
	.align		4
.L_203:
        /*0018*/ 	.byte	0x04, 0x17
        /*001a*/ 	.short	(.L_205 - .L_204)
.L_204:
        /*001c*/ 	.word	0x00000000
        /*0020*/ 	.short	0x0002
        /*0022*/ 	.short	0x0008
        /*0024*/ 	.byte	0x00, 0xf0, 0x11, 0x00


	//----- nvinfo : EIATTR_KPARAM_INFO
	.align		4
.L_205:
        /*0028*/ 	.byte	0x04, 0x17
        /*002a*/ 	.short	(.L_207 - .L_206)
.L_206:
        /*002c*/ 	.word	0x00000000
        /*0030*/ 	.short	0x0001
        /*0032*/ 	.short	0x0004
        /*0034*/ 	.byte	0x00, 0xf0, 0x11, 0x00


	//----- nvinfo : EIATTR_KPARAM_INFO
	.align		4
.L_207:
        /*0038*/ 	.byte	0x04, 0x17
        /*003a*/ 	.short	(.L_209 - .L_208)
.L_208:
        /*003c*/ 	.word	0x00000000
        /*0040*/ 	.short	0x0000
        /*0042*/ 	.short	0x0000
        /*0044*/ 	.byte	0x00, 0xf0, 0x11, 0x00


	//----- nvinfo : EIATTR_SPARSE_MMA_MASK
	.align		4
.L_209:
        /*0048*/ 	.byte	0x03, 0x50
        /*004a*/ 	.short	0x0000


	//----- nvinfo : EIATTR_MAXREG_COUNT
	.align		4
        /*004c*/ 	.byte	0x03, 0x1b
        /*004e*/ 	.short	0x00ff


	//----- nvinfo : EIATTR_MERCURY_ISA_VERSION
	.align		4
        /*0050*/ 	.byte	0x03, 0x5f
        /*0052*/ 	.short	0x0101


	//----- nvinfo : EIATTR_VRC_CTA_INIT_COUNT
	.align		4
        /*0054*/ 	.byte	0x02, 0x4a
	.zero		1
	.zero		1


	//----- nvinfo : EIATTR_EXIT_INSTR_OFFSETS
	.align		4
        /*0058*/ 	.byte	0x04, 0x1c
        /*005a*/ 	.short	(.L_211 - .L_210)


	//   ....[0]....
.L_210:
        /*005c*/ 	.word	0x00000070


	//   ....[1]....
        /*0060*/ 	.word	0x00000490


	//   ....[2]....
        /*0064*/ 	.word	0x000004c0


	//   ....[3]....
        /*0068*/ 	.word	0x00000fa0


	//----- nvinfo : EIATTR_CRS_STACK_SIZE
	.align		4
.L_211:
        /*006c*/ 	.byte	0x04, 0x1e
        /*006e*/ 	.short	(.L_213 - .L_212)
.L_212:
        /*0070*/ 	.word	0x00000000


	//----- nvinfo : EIATTR_CBANK_PARAM_SIZE
	.align		4
.L_213:
        /*0074*/ 	.byte	0x03, 0x19
        /*0076*/ 	.short	0x0018


	//----- nvinfo : EIATTR_PARAM_CBANK
	.align		4
        /*0078*/ 	.byte	0x04, 0x0a
        /*007a*/ 	.short	(.L_215 - .L_214)
	.align		4
.L_214:
        /*007c*/ 	.word	index@(.nv.constant0._Z21local_transpose_cuda3IdEviiiPT_)
        /*0080*/ 	.short	0x0380
        /*0082*/ 	.short	0x0018


	//----- nvinfo : EIATTR_SW_WAR
	.align		4
.L_215:
        /*0084*/ 	.byte	0x04, 0x36
        /*0086*/ 	.short	(.L_217 - .L_216)
.L_216:
        /*0088*/ 	.word	0x00000008
.L_217:


//--------------------- .nv.info._Z21local_transpose_cuda2IdEviiiiPT_S1_ --------------------------
	.section	.nv.info._Z21local_transpose_cuda2IdEviiiiPT_S1_,"",@"SHT_CUDA_INFO"
	.sectionflags	@""
	.align	4


	//----- nvinfo : EIATTR_CUDA_API_VERSION
	.align		4
        /*0000*/ 	.byte	0x04, 0x37
        /*0002*/ 	.short	(.L_219 - .L_218)
.L_218:
        /*0004*/ 	.word	0x00000082


	//----- nvinfo : EIATTR_KPARAM_INFO
	.align		4
.L_219:
        /*0008*/ 	.byte	0x04, 0x17
        /*000a*/ 	.short	(.L_221 - .L_220)
.L_220:
        /*000c*/ 	.word	0x00000000
        /*0010*/ 	.short	0x0005
        /*0012*/ 	.short	0x0018
        /*0014*/ 	.byte	0x00, 0xf5, 0x21, 0x00


	//----- nvinfo : EIATTR_KPARAM_INFO
	.align		4
.L_221:
        /*0018*/ 	.byte	0x04, 0x17
        /*001a*/ 	.short	(.L_223 - .L_222)
.L_222:
        /*001c*/ 	.word	0x00000000
        /*0020*/ 	.short	0x0004
        /*0022*/ 	.short	0x0010
        /*0024*/ 	.byte	0x00, 0xf5, 0x21, 0x00


	//----- nvinfo : EIATTR_KPARAM_INFO
	.align		4
.L_223:
        /*0028*/ 	.byte	0x04, 0x17
        /*002a*/ 	.short	(.L_225 - .L_224)
.L_224:
        /*002c*/ 	.word	0x00000000
        /*0030*/ 	.short	0x0003
        /*0032*/ 	.short	0x000c
        /*0034*/ 	.byte	0x00, 0xf0, 0x11, 0x00


	//----- nvinfo : EIATTR_KPARAM_INFO
	.align		4
.L_225:
        /*0038*/ 	.byte	0x04, 0x17
        /*003a*/ 	.short	(.L_227 - .L_226)
.L_226:
        /*003c*/ 	.word	0x00000000
        /*0040*/ 	.short	0x0002
        /*0042*/ 	.short	0x0008
        /*0044*/ 	.byte	0x00, 0xf0, 0x11, 0x00


	//----- nvinfo : EIATTR_KPARAM_INFO
	.align		4
.L_227:
        /*0048*/ 	.byte	0x04, 0x17
        /*004a*/ 	.short	(.L_229 - .L_228)
.L_228:
        /*004c*/ 	.word	0x00000000
        /*0050*/ 	.short	0x0001
        /*0052*/ 	.short	0x0004
        /*0054*/ 	.byte	0x00, 0xf0, 0x11, 0x00


	//----- nvinfo : EIATTR_KPARAM_INFO
	.align		4
.L_229:
        /*0058*/ 	.byte	0x04, 0x17
        /*005a*/ 	.short	(.L_231 - .L_230)
.L_230:
        /*005c*/ 	.word	0x00000000
        /*0060*/ 	.short	0x0000
        /*0062*/ 	.short	0x0000
        /*0064*/ 	.byte	0x00, 0xf0, 0x11, 0x00


	//----- nvinfo : EIATTR_SPARSE_MMA_MASK
	.align		4
.L_231:
        /*0068*/ 	.byte	0x03, 0x50
        /*006a*/ 	.short	0x0000


	//----- nvinfo : EIATTR_MAXREG_COUNT
	.align		4
        /*006c*/ 	.byte	0x03, 0x1b
        /*006e*/ 	.short	0x00ff


	//----- nvinfo : EIATTR_MERCURY_ISA_VERSION
	.align		4
        /*0070*/ 	.byte	0x03, 0x5f
        /*0072*/ 	.short	0x0101


	//----- nvinfo : EIATTR_VRC_CTA_INIT_COUNT
	.align		4
        /*0074*/ 	.byte	0x02, 0x4a
	.zero		1
	.zero		1


	//----- nvinfo : EIATTR_EXIT_INSTR_OFFSETS
	.align		4
        /*0078*/ 	.byte	0x04, 0x1c
        /*007a*/ 	.short	(.L_233 - .L_232)


	//   ....[0]....
.L_232:
        /*007c*/ 	.word	0x00000110


	//   ....[1]....
        /*0080*/ 	.word	0x00000240


	//----- nvinfo : EIATTR_CRS_STACK_SIZE
	.align		4
.L_233:
        /*0084*/ 	.byte	0x04, 0x1e
        /*0086*/ 	.short	(.L_235 - .L_234)
.L_234:
        /*0088*/ 	.word	0x00000000


	//----- nvinfo : EIATTR_CBANK_PARAM_SIZE
	.align		4
.L_235:
        /*008c*/ 	.byte	0x03, 0x19
        /*008e*/ 	.short	0x0020


	//----- nvinfo : EIATTR_PARAM_CBANK
	.align		4
        /*0090*/ 	.byte	0x04, 0x0a
        /*0092*/ 	.short	(.L_237 - .L_236)
	.align		4
.L_236:
        /*0094*/ 	.word	index@(.nv.constant0._Z21local_transpose_cuda2IdEviiiiPT_S1_)
        /*0098*/ 	.short	0x0380
        /*009a*/ 	.short	0x0020


	//----- nvinfo : EIATTR_SW_WAR
	.align		4
.L_237:
        /*009c*/ 	.byte	0x04, 0x36
        /*009e*/ 	.short	(.L_239 - .L_238)
.L_238:
        /*00a0*/ 	.word	0x00000008
.L_239:


//--------------------- .nv.info._Z21local_transpose_cuda1IdEviiiPT_S1_ --------------------------
	.section	.nv.info._Z21local_transpose_cuda1IdEviiiPT_S1_,"",@"SHT_CUDA_INFO"
	.sectionflags	@""
	.align	4


	//----- nvinfo : EIATTR_CUDA_API_VERSION
	.align		4
        /*0000*/ 	.byte	0x04, 0x37
        /*0002*/ 	.short	(.L_241 - .L_240)
.L_240:
        /*0004*/ 	.word	0x00000082


	//----- nvinfo : EIATTR_KPARAM_INFO
	.align		4
.L_241:
        /*0008*/ 	.byte	0x04, 0x17
        /*000a*/ 	.short	(.L_243 - .L_242)
.L_242:
        /*000c*/ 	.word	0x00000000
        /*0010*/ 	.short	0x0004
        /*0012*/ 	.short	0x0018
        /*0014*/ 	.byte	0x00, 0xf5, 0x21, 0x00


	//----- nvinfo : EIATTR_KPARAM_INFO
	.align		4
.L_243:
        /*0018*/ 	.byte	0x04, 0x17
        /*001a*/ 	.short	(.L_245 - .L_244)
.L_244:
        /*001c*/ 	.word	0x00000000
        /*0020*/ 	.short	0x0003
        /*0022*/ 	.short	0x0010
        /*0024*/ 	.byte	0x00, 0xf5, 0x21, 0x00


	//----- nvinfo : EIATTR_KPARAM_INFO
	.align		4
.L_245:
        /*0028*/ 	.byte	0x04, 0x17
        /*002a*/ 	.short	(.L_247 - .L_246)
.L_246:
        /*002c*/ 	.word	0x00000000
        /*0030*/ 	.short	0x0002
        /*0032*/ 	.short	0x0008
        /*0034*/ 	.byte	0x00, 0xf0, 0x11, 0x00


	//----- nvinfo : EIATTR_KPARAM_INFO
	.align		4
.L_247:
        /*0038*/ 	.byte	0x04, 0x17
        /*003a*/ 	.short	(.L_249 - .L_248)
.L_248:
        /*003c*/ 	.word	0x00000000
        /*0040*/ 	.short	0x0001
        /*0042*/ 	.short	0x0004
        /*0044*/ 	.byte	0x00, 0xf0, 0x11, 0x00


	//----- nvinfo : EIATTR_KPARAM_INFO
	.align		4
.L_249:
        /*0048*/ 	.byte	0x04, 0x17
        /*004a*/ 	.short	(.L_251 - .L_250)
.L_250:
        /*004c*/ 	.word	0x00000000
        /*0050*/ 	.short	0x0000
        /*0052*/ 	.short	0x0000
        /*0054*/ 	.byte	0x00, 0xf0, 0x11, 0x00


	//----- nvinfo : EIATTR_SPARSE_MMA_MASK
	.align		4
.L_251:
        /*0058*/ 	.byte	0x03, 0x50
        /*005a*/ 	.short	0x0000


	//----- nvinfo : EIATTR_MAXREG_COUNT
	.align		4
        /*005c*/ 	.byte	0x03, 0x1b
        /*005e*/ 	.short	0x00ff


	//----- nvinfo : EIATTR_MERCURY_ISA_VERSION
	.align		4
        /*0060*/ 	.byte	0x03, 0x5f
        /*0062*/ 	.short	0x0101


	//----- nvinfo : EIATTR_VRC_CTA_INIT_COUNT
	.align		4
        /*0064*/ 	.byte	0x02, 0x4a
	.zero		1
	.zero		1


	//----- nvinfo : EIATTR_EXIT_INSTR_OFFSETS
	.align		4
        /*0068*/ 	.byte	0x04, 0x1c
        /*006a*/ 	.short	(.L_253 - .L_252)


	//   ....[0]....
.L_252:
        /*006c*/ 	.word	0x00000040


	//   ....[1]....
        /*0070*/ 	.word	0x000001d0


	//----- nvinfo : EIATTR_CRS_STACK_SIZE
	.align		4
.L_253:
        /*0074*/ 	.byte	0x04, 0x1e
        /*0076*/ 	.short	(.L_255 - .L_254)
.L_254:
        /*0078*/ 	.word	0x00000000


	//----- nvinfo : EIATTR_CBANK_PARAM_SIZE
	.align		4
.L_255:
        /*007c*/ 	.byte	0x03, 0x19
        /*007e*/ 	.short	0x0020


	//----- nvinfo : EIATTR_PARAM_CBANK
	.align		4
        /*0080*/ 	.byte	0x04, 0x0a
        /*0082*/ 	.short	(.L_257 - .L_256)
	.align		4
.L_256:
        /*0084*/ 	.word	index@(.nv.constant0._Z21local_transpose_cuda1IdEviiiPT_S1_)
        /*0088*/ 	.short	0x0380
        /*008a*/ 	.short	0x0020


	//----- nvinfo : EIATTR_SW_WAR
	.align		4
.L_257:
        /*008c*/ 	.byte	0x04, 0x36
        /*008e*/ 	.short	(.L_259 - .L_258)
.L_258:
        /*0090*/ 	.word	0x00000008
.L_259:


//--------------------- .nv.callgraph             --------------------------
	.section	.nv.callgraph,"",@"SHT_CUDA_CALLGRAPH"
	.align	4
	.sectionentsize	8
	.align		4
        /*0000*/ 	.word	0x00000000
	.align		4
        /*0004*/ 	.word	0xffffffff
	.align		4
        /*0008*/ 	.word	0x00000000
	.align		4
        /*000c*/ 	.word	0xfffffffe
	.align		4
        /*0010*/ 	.word	0x00000000
	.align		4
        /*0014*/ 	.word	0xfffffffd
	.align		4
        /*0018*/ 	.word	0x00000000
	.align		4
        /*001c*/ 	.word	0xfffffffc


//--------------------- .text._Z11memcpy_cudaIfEvPPT_S2_Pm --------------------------
	.section	.text._Z11memcpy_cudaIfEvPPT_S2_Pm,"ax",@progbits
	.align	128
        .global         _Z11memcpy_cudaIfEvPPT_S2_Pm
        .type           _Z11memcpy_cudaIfEvPPT_S2_Pm,@function
        .size           _Z11memcpy_cudaIfEvPPT_S2_Pm,(.L_x_56 - _Z11memcpy_cudaIfEvPPT_S2_Pm)
        .other          _Z11memcpy_cudaIfEvPPT_S2_Pm,@"STO_CUDA_ENTRY STV_DEFAULT"
_Z11memcpy_cudaIfEvPPT_S2_Pm:
.text._Z11memcpy_cudaIfEvPPT_S2_Pm:
[----:B------:R-:W-:Y:S01]  /*0000*/  LDC R1, c[0x0][0x37c] ;  /* 0x0000df00ff017b82 */ /* 0x000fe20000000800 */
[----:B------:R-:W0:Y:S07]  /*0010*/  S2R R9, SR_CTAID.X ;  /* 0x0000000000097919 */ /* 0x000e2e0000002500 */
[----:B------:R-:W0:Y:S01]  /*0020*/  LDC.64 R2, c[0x0][0x390] ;  /* 0x0000e400ff027b82 */ /* 0x000e220000000a00 */
[----:B------:R-:W1:Y:S01]  /*0030*/  LDCU.64 UR4, c[0x0][0x358] ;  /* 0x00006b00ff0477ac */ /* 0x000e620008000a00 */
[----:B------:R-:W2:Y:S06]  /*0040*/  S2R R0, SR_TID.X ;  /* 0x0000000000007919 */ /* 0x000eac0000002100 */
[----:B------:R-:W3:Y:S08]  /*0050*/  LDC.64 R4, c[0x0][0x380] ;  /* 0x0000e000ff047b82 */ /* 0x000ef00000000a00 */
[----:B------:R-:W4:Y:S01]  /*0060*/  LDC.64 R6, c[0x0][0x388] ;  /* 0x0000e200ff067b82 */ /* 0x000f220000000a00 */
[----:B0-----:R-:W-:-:S06]  /*0070*/  IMAD.WIDE.U32 R2, R9, 0x8, R2 ;  /* 0x0000000809027825 */ /* 0x001fcc00078e0002 */
[----:B-1----:R-:W2:Y:S01]  /*0080*/  LDG.E.64 R2, desc[UR4][R2.64] ;  /* 0x0000000402027981 */ /* 0x002ea2000c1e1b00 */
[----:B---3--:R-:W-:-:S04]  /*0090*/  IMAD.WIDE.U32 R4, R9, 0x8, R4 ;  /* 0x0000000809047825 */ /* 0x008fc800078e0004 */
[----:B----4-:R-:W-:Y:S01]  /*00a0*/  IMAD.WIDE.U32 R6, R9, 0x8, R6 ;  /* 0x0000000809067825 */ /* 0x010fe200078e0006 */
[----:B--2---:R-:W-:-:S04]  /*00b0*/  ISETP.GT.U32.AND P0, PT, R2, R0, PT ;  /* 0x000000000200720c */ /* 0x004fc80003f04070 */
[----:B------:R-:W-:-:S13]  /*00c0*/  ISETP.GT.U32.AND.EX P0, PT, R3, RZ, PT, P0 ;  /* 0x000000ff0300720c */ /* 0x000fda0003f04100 */
[----:B------:R-:W-:Y:S05]  /*00d0*/  @!P0 EXIT ;  /* 0x000000000000894d */ /* 0x000fea0003800000 */
[----:B------:R-:W5:Y:S04]  /*00e0*/  LDG.E.64 R4, desc[UR4][R4.64] ;  /* 0x0000000404047981 */ /* 0x000f68000c1e1b00 */
[----:B------:R-:W5:Y:S01]  /*00f0*/  LDG.E.64 R6, desc[UR4][R6.64] ;  /* 0x0000000406067981 */ /* 0x000f62000c1e1b00 */
[----:B------:R-:W-:Y:S01]  /*0100*/  IMAD.MOV.U32 R13, RZ, RZ, R0 ;  /* 0x000000ffff0d7224 */ /* 0x000fe200078e0000 */
[----:B------:R-:W0:Y:S01]  /*0110*/  LDCU UR6, c[0x0][0x360] ;  /* 0x00006c00ff0677ac */ /* 0x000e220008000800 */
[----:B------:R-:W-:-:S07]  /*0120*/  IMAD.MOV.U32 R12, RZ, RZ, RZ ;  /* 0x000000ffff0c7224 */ /* 0x000fce00078e00ff */
.L_x_0:
[C---:B-1----:R-:W-:Y:S01]  /*0130*/  IMAD.SHL.U32 R11, R13.reuse, 0x4, RZ ;  /* 0x000000040d0b7824 */ /* 0x042fe200078e00ff */
[----:B------:R-:W-:-:S04]  /*0140*/  SHF.L.U64.HI R13, R13, 0x2, R12 ;  /* 0x000000020d0d7819 */ /* 0x000fc8000001020c */
[----:B-----5:R-:W-:-:S04]  /*0150*/  IADD3 R8, P0, PT, R4, R11, RZ ;  /* 0x0000000b04087210 */ /* 0x020fc80007f1e0ff */
[----:B------:R-:W-:-:S06]  /*0160*/  IADD3.X R9, PT, PT, R5, R13, RZ, P0, !PT ;  /* 0x0000000d05097210 */ /* 0x000fcc00007fe4ff */
[----:B------:R-:W2:Y:S01]  /*0170*/  LDG.E R9, desc[UR4][R8.64] ;  /* 0x0000000408097981 */ /* 0x000ea2000c1e1900 */
[----:B------:R-:W-:-:S05]  /*0180*/  IADD3 R10, P0, PT, R6, R11, RZ ;  /* 0x0000000b060a7210 */ /* 0x000fca0007f1e0ff */
[----:B------:R-:W-:Y:S02]  /*0190*/  IMAD.X R11, R7, 0x1, R13, P0 ;  /* 0x00000001070b7824 */ /* 0x000fe400000e060d */
[----:B0-----:R-:W-:-:S05]  /*01a0*/  VIADD R13, R0, UR6 ;  /* 0x00000006000d7c36 */ /* 0x001fca0008000000 */
[-C--:B------:R-:W-:Y:S02]  /*01b0*/  ISETP.GT.U32.AND P0, PT, R2, R13.reuse, PT ;  /* 0x0000000d0200720c */ /* 0x080fe40003f04070 */
[----:B------:R-:W-:Y:S02]  /*01c0*/  SHF.R.S32.HI R12, RZ, 0x1f, R13 ;  /* 0x0000001fff0c7819 */ /* 0x000fe4000001140d */
[----:B------:R-:W-:Y:S02]  /*01d0*/  MOV R0, R13 ;  /* 0x0000000d00007202 */ /* 0x000fe40000000f00 */
[----:B------:R-:W-:Y:S01]  /*01e0*/  ISETP.GT.U32.AND.EX P0, PT, R3, R12, PT, P0 ;  /* 0x0000000c0300720c */ /* 0x000fe20003f04100 */
[----:B--2---:R1:W-:-:S12]  /*01f0*/  STG.E desc[UR4][R10.64], R9 ;  /* 0x000000090a007986 */ /* 0x0043d8000c101904 */
[----:B------:R-:W-:Y:S05]  /*0200*/  @P0 BRA `(.L_x_0) ;  /* 0xfffffffc00c80947 */ /* 0x000fea000383ffff */
[----:B------:R-:W-:Y:S05]  /*0210*/  EXIT ;  /* 0x000000000000794d */ /* 0x000fea0003800000 */
.L_x_1:
[----:B------:R-:W-:-:S00]  /*0220*/  BRA `(.L_x_1) ;  /* 0xfffffffc00fc7947 */ /* 0x000fc0000383ffff */
[----:B------:R-:W-:-:S00]  /*0230*/  NOP ;  /* 0x0000000000007918 */ /* 0x000fc00000000000 */
        /* <DEDUP_REMOVED lines=12> */
.L_x_56:


//--------------------- .text._Z21local_transpose_cuda4IfEviiiiPT_S1_ --------------------------
	.section	.text._Z21local_transpose_cuda4IfEviiiiPT_S1_,"ax",@progbits
	.align	128
        .global         _Z21local_transpose_cuda4IfEviiiiPT_S1_
        .type           _Z21local_transpose_cuda4IfEviiiiPT_S1_,@function
        .size           _Z21local_transpose_cuda4IfEviiiiPT_S1_,(.L_x_57 - _Z21local_transpose_cuda4IfEviiiiPT_S1_)
        .other          _Z21local_transpose_cuda4IfEviiiiPT_S1_,@"STO_CUDA_ENTRY STV_DEFAULT"
_Z21local_transpose_cuda4IfEviiiiPT_S1_:
.text._Z21local_transpose_cuda4IfEviiiiPT_S1_:
[----:B------:R-:W-:Y:S08]  /*0000*/  LDC R1, c[0x0][0x37c] ;  /* 0x0000df00ff017b82 */ /* 0x000ff00000000800 */
[----:B------:R-:W0:Y:S01]  /*0010*/  S2UR UR6, SR_CTAID.Y ;  /* 0x00000000000679c3 */ /* 0x000e220000002600 */
[----:B------:R-:W1:Y:S01]  /*0020*/  S2R R0, SR_TID.X ;  /* 0x0000000000007919 */ /* 0x000e620000002100 */
[----:B------:R-:W2:Y:S06]  /*0030*/  LDCU.128 UR8, c[0x0][0x380] ;  /* 0x00007000ff0877ac */ /* 0x000eac0008000c00 */
[----:B------:R-:W3:Y:S01]  /*0040*/  S2UR UR7, SR_CTAID.X ;  /* 0x00000000000779c3 */ /* 0x000ee20000002500 */
[----:B--2---:R-:W-:-:S04]  /*0050*/  UIADD3 UR5, UPT, UPT, UR9, -0x1, URZ ;  /* 0xffffffff09057890 */ /* 0x004fc8000fffe0ff */
[----:B0-----:R-:W-:Y:S02]  /*0060*/  UISETP.NE.AND UP0, UPT, UR6, UR5, UPT ;  /* 0x000000050600728c */ /* 0x001fe4000bf05270 */
[----:B------:R-:W-:Y:S02]  /*0070*/  UIMAD UR5, UR5, UR10, UR11 ;  /* 0x0000000a050572a4 */ /* 0x000fe4000f8e020b */
[----:B------:R-:W-:Y:S02]  /*0080*/  USEL UR9, UR11, UR10, !UP0 ;  /* 0x0000000a0b097287 */ /* 0x000fe4000c000000 */
[----:B------:R-:W-:-:S04]  /*0090*/  UIMAD UR6, UR6, UR10, URZ ;  /* 0x0000000a060672a4 */ /* 0x000fc8000f8e02ff */
[----:B-1----:R-:W-:Y:S01]  /*00a0*/  ISETP.GE.U32.AND P0, PT, R0, UR9, PT ;  /* 0x0000000900007c0c */ /* 0x002fe2000bf06070 */
[----:B------:R-:W-:Y:S02]  /*00b0*/  UIMAD UR4, UR6, UR8, URZ ;  /* 0x00000008060472a4 */ /* 0x000fe4000f8e02ff */
[----:B------:R-:W-:Y:S02]  /*00c0*/  USHF.R.S32.HI UR8, URZ, 0x1f, UR9 ;  /* 0x0000001fff087899 */ /* 0x000fe40008011409 */
[----:B---3--:R-:W-:-:S03]  /*00d0*/  UIMAD UR6, UR5, UR7, UR6 ;  /* 0x00000007050672a4 */ /* 0x008fc6000f8e0206 */
[----:B------:R-:W-:Y:S02]  /*00e0*/  UMOV UR5, URZ ;  /* 0x000000ff00057c82 */ /* 0x000fe40008000000 */
[----:B------:R-:W-:Y:S02]  /*00f0*/  UIMAD.WIDE.U32 UR4, UR9, UR7, UR4 ;  /* 0x00000007090472a5 */ /* 0x000fe4000f8e0004 */
[----:B------:R-:W-:Y:S01]  /*0100*/  UIMAD UR7, UR8, UR7, URZ ;  /* 0x00000007080772a4 */ /* 0x000fe2000f8e02ff */
[----:B------:R-:W-:Y:S11]  /*0110*/  @P0 EXIT ;  /* 0x000000000000094d */ /* 0x000ff60003800000 */
[----:B------:R-:W0:Y:S01]  /*0120*/  LDCU UR8, c[0x0][0x360] ;  /* 0x00006c00ff0877ac */ /* 0x000e220008000800 */
[----:B------:R-:W1:Y:S01]  /*0130*/  LDCU.64 UR10, c[0x0][0x358] ;  /* 0x00006b00ff0a77ac */ /* 0x000e620008000a00 */
[----:B------:R-:W2:Y:S01]  /*0140*/  LDCU.128 UR12, c[0x0][0x390] ;  /* 0x00007200ff0c77ac */ /* 0x000ea20008000c00 */
[----:B------:R-:W-:-:S12]  /*0150*/  UIADD3 UR7, UPT, UPT, UR5, UR7, URZ ;  /* 0x0000000705077290 */ /* 0x000fd8000fffe0ff */
.L_x_2:
[----:B---3--:R-:W-:Y:S02]  /*0160*/  SHF.R.S32.HI R4, RZ, 0x1f, R0 ;  /* 0x0000001fff047819 */ /* 0x008fe40000011400 */
[----:B------:R-:W-:-:S05]  /*0170*/  IADD3 R3, P0, PT, R0, UR6, RZ ;  /* 0x0000000600037c10 */ /* 0x000fca000ff1e0ff */
[----:B------:R-:W-:Y:S01]  /*0180*/  IMAD.X R6, RZ, RZ, R4, P0 ;  /* 0x000000ffff067224 */ /* 0x000fe200000e0604 */
[----:B--2---:R-:W-:-:S04]  /*0190*/  LEA R2, P0, R3, UR12, 0x2 ;  /* 0x0000000c03027c11 */ /* 0x004fc8000f8010ff */
[----:B------:R-:W-:-:S06]  /*01a0*/  LEA.HI.X R3, R3, UR13, R6, 0x2, P0 ;  /* 0x0000000d03037c11 */ /* 0x000fcc00080f1406 */
[----:B-1----:R-:W2:Y:S01]  /*01b0*/  LDG.E R3, desc[UR10][R2.64] ;  /* 0x0000000a02037981 */ /* 0x002ea2000c1e1900 */
[C---:B------:R-:W-:Y:S01]  /*01c0*/  IADD3 R5, P0, PT, R0.reuse, UR4, RZ ;  /* 0x0000000400057c10 */ /* 0x040fe2000ff1e0ff */
[----:B0-----:R-:W-:-:S03]  /*01d0*/  VIADD R0, R0, UR8 ;  /* 0x0000000800007c36 */ /* 0x001fc60008000000 */
[----:B------:R-:W-:Y:S02]  /*01e0*/  IADD3.X R6, PT, PT, R4, UR7, RZ, P0, !PT ;  /* 0x0000000704067c10 */ /* 0x000fe400087fe4ff */
[----:B------:R-:W-:-:S04]  /*01f0*/  LEA R4, P0, R5, UR14, 0x2 ;  /* 0x0000000e05047c11 */ /* 0x000fc8000f8010ff */
[----:B------:R-:W-:Y:S02]  /*0200*/  LEA.HI.X R5, R5, UR15, R6, 0x2, P0 ;  /* 0x0000000f05057c11 */ /* 0x000fe400080f1406 */
[----:B------:R-:W-:-:S03]  /*0210*/  ISETP.GE.U32.AND P0, PT, R0, UR9, PT ;  /* 0x0000000900007c0c */ /* 0x000fc6000bf06070 */
[----:B--2---:R3:W-:Y:S10]  /*0220*/  STG.E desc[UR10][R4.64], R3 ;  /* 0x0000000304007986 */ /* 0x0047f4000c10190a */
[----:B------:R-:W-:Y:S05]  /*0230*/  @!P0 BRA `(.L_x_2) ;  /* 0xfffffffc00c88947 */ /* 0x000fea000383ffff */
[----:B------:R-:W-:Y:S05]  /*0240*/  EXIT ;  /* 0x000000000000794d */ /* 0x000fea0003800000 */
.L_x_3:
        /* <DEDUP_REMOVED lines=11> */
.L_x_57:


//--------------------- .text._Z21local_transpose_cuda3IfEviiiPT_ --------------------------
	.section	.text._Z21local_transpose_cuda3IfEviiiPT_,"ax",@progbits
	.align	128
        .global         _Z21local_transpose_cuda3IfEviiiPT_
        .type           _Z21local_transpose_cuda3IfEviiiPT_,@function
        .size           _Z21local_transpose_cuda3IfEviiiPT_,(.L_x_54 - _Z21local_transpose_cuda3IfEviiiPT_)
        .other          _Z21local_transpose_cuda3IfEviiiPT_,@"STO_CUDA_ENTRY STV_DEFAULT"
_Z21local_transpose_cuda3IfEviiiPT_:
.text._Z21local_transpose_cuda3IfEviiiPT_:
[----:B------:R-:W-:Y:S01]  /*0000*/  LDC R1, c[0x0][0x37c] ;  /* 0x0000df00ff017b82 */ /* 0x000fe20000000800 */
[----:B------:R-:W0:Y:S07]  /*0010*/  S2R R2, SR_CTAID.Y ;  /* 0x0000000000027919 */ /* 0x000e2e0000002600 */
[----:B------:R-:W0:Y:S08]  /*0020*/  S2UR UR4, SR_CTAID.X ;  /* 0x00000000000479c3 */ /* 0x000e300000002500 */
[----:B------:R-:W0:Y:S02]  /*0030*/  LDC.64 R8, c[0x0][0x380] ;  /* 0x0000e000ff087b82 */ /* 0x000e240000000a00 */
[----:B0-----:R-:W-:-:S02]  /*0040*/  IMAD R0, R9, UR4, R2 ;  /* 0x0000000409007c24 */ /* 0x001fc4000f8e0202 */
[----:B------:R-:W-:-:S05]  /*0050*/  IMAD R2, R2, R8, UR4 ;  /* 0x0000000402027e24 */ /* 0x000fca000f8e0208 */
[----:B------:R-:W-:-:S13]  /*0060*/  ISETP.NE.AND P0, PT, R0, R2, PT ;  /* 0x000000020000720c */ /* 0x000fda0003f05270 */
[----:B------:R-:W-:Y:S05]  /*0070*/  @!P0 EXIT ;  /* 0x000000000000894d */ /* 0x000fea0003800000 */
[----:B------:R-:W-:Y:S01]  /*0080*/  ISETP.GT.U32.AND P0, PT, R2, R0, PT ;  /* 0x000000000200720c */ /* 0x000fe20003f04070 */
[----:B------:R-:W-:Y:S01]  /*0090*/  UMOV UR8, URZ ;  /* 0x000000ff00087c82 */ /* 0x000fe20008000000 */
[----:B------:R-:W-:Y:S01]  /*00a0*/  UMOV UR9, URZ ;  /* 0x000000ff00097c82 */ /* 0x000fe20008000000 */
[----:B------:R-:W-:Y:S02]  /*00b0*/  SHF.R.S32.HI R3, RZ, 0x1f, R0 ;  /* 0x0000001fff037819 */ /* 0x000fe40000011400 */
[----:B------:R-:W-:-:S08]  /*00c0*/  SHF.R.S32.HI R4, RZ, 0x1f, R2 ;  /* 0x0000001fff047819 */ /* 0x000fd00000011402 */
[----:B------:R-:W-:Y:S05]  /*00d0*/  @!P0 BRA `(.L_x_4) ;  /* 0x0000000000e48947 */ /* 0x000fea0003800000 */
[----:B------:R-:W0:Y:S01]  /*00e0*/  LDC R5, c[0x0][0x380] ;  /* 0x0000e000ff057b82 */ /* 0x000e220000000800 */
[----:B------:R-:W-:Y:S01]  /*00f0*/  SHF.R.S32.HI R9, RZ, 0x1f, R9 ;  /* 0x0000001fff097819 */ /* 0x000fe20000011409 */
[----:B------:R-:W-:Y:S01]  /*0100*/  UMOV UR8, URZ ;  /* 0x000000ff00087c82 */ /* 0x000fe20008000000 */
[----:B------:R-:W-:Y:S01]  /*0110*/  SHF.R.S32.HI R6, RZ, 0x1f, R8 ;  /* 0x0000001fff067819 */ /* 0x000fe20000011408 */
[----:B------:R-:W-:-:S04]  /*0120*/  UMOV UR9, URZ ;  /* 0x000000ff00097c82 */ /* 0x000fc80008000000 */
[----:B------:R-:W1:Y:S02]  /*0130*/  LDC R7, c[0x0][0x384] ;  /* 0x0000e100ff077b82 */ /* 0x000e640000000800 */
.L_x_7:
[----:B------:R-:W-:-:S04]  /*0140*/  LOP3.LUT R8, R4, R9, RZ, 0xfc, !PT ;  /* 0x0000000904087212 */ /* 0x000fc800078efcff */
[----:B------:R-:W-:-:S13]  /*0150*/  ISETP.NE.U32.AND P0, PT, R8, RZ, PT ;  /* 0x000000ff0800720c */ /* 0x000fda0003f05070 */
[----:B------:R-:W-:Y:S05]  /*0160*/  @P0 BRA `(.L_x_5) ;  /* 0x00000000005c0947 */ /* 0x000fea0003800000 */
[----:B-1----:R-:W1:Y:S01]  /*0170*/  I2F.U32.RP R4, R7 ;  /* 0x0000000700047306 */ /* 0x002e620000209000 */
[----:B------:R-:W-:-:S07]  /*0180*/  ISETP.NE.U32.AND P2, PT, R7, RZ, PT ;  /* 0x000000ff0700720c */ /* 0x000fce0003f45070 */
[----:B-1----:R-:W1:Y:S02]  /*0190*/  MUFU.RCP R4, R4 ;  /* 0x0000000400047308 */ /* 0x002e640000001000 */
[----:B-1----:R-:W-:-:S06]  /*01a0*/  VIADD R10, R4, 0xffffffe ;  /* 0x0ffffffe040a7836 */ /* 0x002fcc0000000000 */
[----:B------:R1:W2:Y:S02]  /*01b0*/  F2I.FTZ.U32.TRUNC.NTZ R11, R10 ;  /* 0x0000000a000b7305 */ /* 0x0002a4000021f000 */
[----:B-1----:R-:W-:Y:S02]  /*01c0*/  HFMA2 R10, -RZ, RZ, 0, 0 ;  /* 0x00000000ff0a7431 */ /* 0x002fe400000001ff */
[----:B--2---:R-:W-:-:S04]  /*01d0*/  IMAD.MOV R8, RZ, RZ, -R11 ;  /* 0x000000ffff087224 */ /* 0x004fc800078e0a0b */
[----:B------:R-:W-:-:S04]  /*01e0*/  IMAD R13, R8, R7, RZ ;  /* 0x00000007080d7224 */ /* 0x000fc800078e02ff */
[----:B------:R-:W-:-:S04]  /*01f0*/  IMAD.HI.U32 R11, R11, R13, R10 ;  /* 0x0000000d0b0b7227 */ /* 0x000fc800078e000a */
[----:B------:R-:W-:Y:S02]  /*0200*/  IMAD.MOV.U32 R13, RZ, RZ, RZ ;  /* 0x000000ffff0d7224 */ /* 0x000fe400078e00ff */
[----:B------:R-:W-:Y:S01]  /*0210*/  IMAD.HI.U32 R12, R11, R2, RZ ;  /* 0x000000020b0c7227 */ /* 0x000fe200078e00ff */
[----:B------:R-:W-:-:S03]  /*0220*/  MOV R11, RZ ;  /* 0x000000ff000b7202 */ /* 0x000fc60000000f00 */
[----:B------:R-:W-:-:S04]  /*0230*/  IMAD.MOV R8, RZ, RZ, -R12 ;  /* 0x000000ffff087224 */ /* 0x000fc800078e0a0c */
[----:B------:R-:W-:-:S05]  /*0240*/  IMAD R8, R7, R8, R2 ;  /* 0x0000000807087224 */ /* 0x000fca00078e0202 */
[----:B------:R-:W-:-:S13]  /*0250*/  ISETP.GE.U32.AND P0, PT, R8, R7, PT ;  /* 0x000000070800720c */ /* 0x000fda0003f06070 */
[----:B------:R-:W-:Y:S01]  /*0260*/  @P0 IMAD.IADD R8, R8, 0x1, -R7 ;  /* 0x0000000108080824 */ /* 0x000fe200078e0a07 */
[----:B------:R-:W-:-:S04]  /*0270*/  @P0 IADD3 R12, PT, PT, R12, 0x1, RZ ;  /* 0x000000010c0c0810 */ /* 0x000fc80007ffe0ff */
[----:B------:R-:W-:-:S13]  /*0280*/  ISETP.GE.U32.AND P1, PT, R8, R7, PT ;  /* 0x000000070800720c */ /* 0x000fda0003f26070 */
[----:B------:R-:W-:Y:S01]  /*0290*/  @P1 VIADD R12, R12, 0x1 ;  /* 0x000000010c0c1836 */ /* 0x000fe20000000000 */
[----:B------:R-:W-:-:S05]  /*02a0*/  @!P2 LOP3.LUT R12, RZ, R7, RZ, 0x33, !PT ;  /* 0x00000007ff0ca212 */ /* 0x000fca00078e33ff */
[----:B------:R-:W-:-:S04]  /*02b0*/  IMAD.MOV R15, RZ, RZ, -R12 ;  /* 0x000000ffff0f7224 */ /* 0x000fc800078e0a0c */
[----:B------:R-:W-:Y:S01]  /*02c0*/  IMAD R15, R7, R15, R2 ;  /* 0x0000000f070f7224 */ /* 0x000fe200078e0202 */
[----:B------:R-:W-:Y:S06]  /*02d0*/  BRA `(.L_x_6) ;  /* 0x0000000000307947 */ /* 0x000fec0003800000 */
.L_x_5:
[----:B------:R-:W2:Y:S01]  /*02e0*/  LDC R10, c[0x0][0x384] ;  /* 0x0000e100ff0a7b82 */ /* 0x000ea20000000800 */
[----:B------:R-:W-:-:S07]  /*02f0*/  MOV R8, 0x310 ;  /* 0x0000031000087802 */ /* 0x000fce0000000f00 */
[----:B012---:R-:W-:Y:S05]  /*0300*/  CALL.REL.NOINC `($__internal_0_$__cuda_sm20_div_u64) ;  /* 0x0000000c00287944 */ /* 0x007fea0003c00000 */
[----:B------:R-:W-:Y:S01]  /*0310*/  IADD3 R17, P0, PT, RZ, -R12, RZ ;  /* 0x8000000cff117210 */ /* 0x000fe20007f1e0ff */
[----:B------:R-:W-:Y:S01]  /*0320*/  IMAD.MOV.U32 R11, RZ, RZ, R4 ;  /* 0x000000ffff0b7224 */ /* 0x000fe200078e0004 */
[----:B------:R-:W-:-:S03]  /*0330*/  MOV R10, R2 ;  /* 0x00000002000a7202 */ /* 0x000fc60000000f00 */
[----:B------:R-:W-:Y:S02]  /*0340*/  IMAD.X R8, RZ, RZ, ~R13, P0 ;  /* 0x000000ffff087224 */ /* 0x000fe400000e0e0d */
[----:B------:R-:W-:-:S04]  /*0350*/  IMAD.WIDE.U32 R10, R17, R7, R10 ;  /* 0x00000007110a7225 */ /* 0x000fc800078e000a */
[----:B------:R-:W-:Y:S02]  /*0360*/  IMAD R8, R8, R7, RZ ;  /* 0x0000000708087224 */ /* 0x000fe400078e02ff */
[----:B------:R-:W-:Y:S02]  /*0370*/  IMAD.MOV.U32 R15, RZ, RZ, R10 ;  /* 0x000000ffff0f7224 */ /* 0x000fe400078e000a */
[----:B------:R-:W-:-:S05]  /*0380*/  IMAD R17, R9, R17, R8 ;  /* 0x0000001109117224 */ /* 0x000fca00078e0208 */
[----:B------:R-:W-:-:S07]  /*0390*/  IADD3 R11, PT, PT, R11, R17, RZ ;  /* 0x000000110b0b7210 */ /* 0x000fce0007ffe0ff */
.L_x_6:
[----:B0-----:R-:W-:Y:S01]  /*03a0*/  IMAD.MOV.U32 R8, RZ, RZ, R5 ;  /* 0x000000ffff087224 */ /* 0x001fe200078e0005 */
[----:B------:R-:W-:Y:S01]  /*03b0*/  UIADD3 UR8, UP0, UPT, UR8, 0x1, URZ ;  /* 0x0000000108087890 */ /* 0x000fe2000ff1e0ff */
[----:B------:R-:W-:Y:S02]  /*03c0*/  IMAD.MOV.U32 R10, RZ, RZ, R12 ;  /* 0x000000ffff0a7224 */ /* 0x000fe400078e000c */
[-C--:B------:R-:W-:Y:S01]  /*03d0*/  IMAD R2, R11, R8.reuse, RZ ;  /* 0x000000080b027224 */ /* 0x080fe200078e02ff */
[----:B------:R-:W-:Y:S01]  /*03e0*/  MOV R11, R13 ;  /* 0x0000000d000b7202 */ /* 0x000fe20000000f00 */
[----:B------:R-:W-:Y:S02]  /*03f0*/  UIADD3.X UR9, UPT, UPT, URZ, UR9, URZ, UP0, !UPT ;  /* 0x00000009ff097290 */ /* 0x000fe400087fe4ff */
[----:B------:R-:W-:-:S04]  /*0400*/  IMAD.WIDE.U32 R10, R15, R8, R10 ;  /* 0x000000080f0a7225 */ /* 0x000fc800078e000a */
[----:B------:R-:W-:Y:S01]  /*0410*/  IMAD R15, R6, R15, R2 ;  /* 0x0000000f060f7224 */ /* 0x000fe200078e0202 */
[----:B------:R-:W-:Y:S01]  /*0420*/  ISETP.GT.U32.AND P0, PT, R10, R0, PT ;  /* 0x000000000a00720c */ /* 0x000fe20003f04070 */
[----:B------:R-:W-:Y:S02]  /*0430*/  IMAD.MOV.U32 R2, RZ, RZ, R10 ;  /* 0x000000ffff027224 */ /* 0x000fe400078e000a */
[----:B------:R-:W-:-:S05]  /*0440*/  IMAD.IADD R4, R11, 0x1, R15 ;  /* 0x000000010b047824 */ /* 0x000fca00078e020f */
[----:B------:R-:W-:-:S13]  /*0450*/  ISETP.GT.U32.AND.EX P0, PT, R4, R3, PT, P0 ;  /* 0x000000030400720c */ /* 0x000fda0003f04100 */
[----:B------:R-:W-:Y:S05]  /*0460*/  @P0 BRA `(.L_x_7) ;  /* 0xfffffffc00340947 */ /* 0x000fea000383ffff */
.L_x_4:
[----:B------:R-:W-:-:S04]  /*0470*/  ISETP.NE.U32.AND P0, PT, R2, R0, PT ;  /* 0x000000000200720c */ /* 0x000fc80003f05070 */
[----:B------:R-:W-:-:S13]  /*0480*/  ISETP.NE.AND.EX P0, PT, R4, R3, PT, P0 ;  /* 0x000000030400720c */ /* 0x000fda0003f05300 */
[----:B------:R-:W-:Y:S05]  /*0490*/  @P0 EXIT ;  /* 0x000000000000094d */ /* 0x000fea0003800000 */
[----:B------:R-:W0:Y:S02]  /*04a0*/  LDCU UR10, c[0x0][0x388] ;  /* 0x00007100ff0a77ac */ /* 0x000e240008000800 */
[----:B0-----:R-:W-:-:S13]  /*04b0*/  ISETP.NE.AND P0, PT, RZ, UR10, PT ;  /* 0x0000000aff007c0c */ /* 0x001fda000bf05270 */
[----:B------:R-:W-:Y:S05]  /*04c0*/  @!P0 EXIT ;  /* 0x000000000000894d */ /* 0x000fea0003800000 */
[----:B------:R-:W0:Y:S01]  /*04d0*/  S2R R6, SR_TID.X ;  /* 0x0000000000067919 */ /* 0x000e220000002100 */
[----:B------:R-:W1:Y:S01]  /*04e0*/  LDC R5, c[0x0][0x360] ;  /* 0x0000d800ff057b82 */ /* 0x000e620000000800 */
[----:B------:R-:W-:Y:S01]  /*04f0*/  SHF.R.S32.HI R9, RZ, 0x1f, R8 ;  /* 0x0000001fff097819 */ /* 0x000fe20000011408 */
[----:B------:R-:W2:Y:S01]  /*0500*/  LDCU.64 UR12, c[0x0][0x358] ;  /* 0x00006b00ff0c77ac */ /* 0x000ea20008000a00 */
[----:B------:R-:W-:Y:S01]  /*0510*/  USHF.R.S32.HI UR10, URZ, 0x1f, UR10 ;  /* 0x0000001fff0a7899 */ /* 0x000fe2000801140a */
[----:B------:R-:W-:Y:S01]  /*0520*/  UMOV UR6, URZ ;  /* 0x000000ff00067c82 */ /* 0x000fe20008000000 */
[----:B------:R-:W-:-:S10]  /*0530*/  UMOV UR7, URZ ;  /* 0x000000ff00077c82 */ /* 0x000fd40008000000 */
.L_x_21:
[----:B0-----:R-:W-:Y:S01]  /*0540*/  ISETP.GT.U32.AND P0, PT, R6, 0x1ff, PT ;  /* 0x000001ff0600780c */ /* 0x001fe20003f04070 */
[----:B------:R-:W0:Y:S01]  /*0550*/  LDCU UR14, c[0x0][0x388] ;  /* 0x00007100ff0e77ac */ /* 0x000e220008000800 */
[----:B------:R-:W-:Y:S01]  /*0560*/  BSSY.RECONVERGENT B0, `(.L_x_8) ;  /* 0x000001b000007945 */ /* 0x000fe20003800200 */
[----:B---3--:R-:W3:Y:S10]  /*0570*/  LDCU.64 UR4, c[0x0][0x390] ;  /* 0x00007200ff0477ac */ /* 0x008ef40008000a00 */
[----:B----4-:R-:W-:Y:S05]  /*0580*/  @P0 BRA `(.L_x_9) ;  /* 0x0000000000600947 */ /* 0x010fea0003800000 */
[----:B------:R-:W4:Y:S01]  /*0590*/  S2R R7, SR_CgaCtaId ;  /* 0x0000000000077919 */ /* 0x000f220000008800 */
[----:B------:R-:W5:Y:S01]  /*05a0*/  LDCU UR11, c[0x0][0x388] ;  /* 0x00007100ff0b77ac */ /* 0x000f620008000800 */
[----:B------:R-:W-:Y:S01]  /*05b0*/  MOV R2, 0x400 ;  /* 0x0000040000027802 */ /* 0x000fe20000000f00 */
[----:B-----5:R-:W-:Y:S02]  /*05c0*/  IMAD R13, R3, UR11, RZ ;  /* 0x0000000b030d7c24 */ /* 0x020fe4000f8e02ff */
[----:B------:R-:W-:-:S04]  /*05d0*/  IMAD.WIDE.U32 R10, R0, UR11, RZ ;  /* 0x0000000b000a7c25 */ /* 0x000fc8000f8e00ff */
[----:B------:R-:W-:-:S04]  /*05e0*/  IMAD R13, R0, UR10, R13 ;  /* 0x0000000a000d7c24 */ /* 0x000fc8000f8e020d */
[----:B------:R-:W-:Y:S01]  /*05f0*/  IMAD.IADD R8, R11, 0x1, R13 ;  /* 0x000000010b087824 */ /* 0x000fe200078e020d */
[----:B----4-:R-:W-:Y:S02]  /*0600*/  LEA R7, R7, R2, 0x18 ;  /* 0x0000000207077211 */ /* 0x010fe400078ec0ff */
[----:B------:R-:W-:-:S07]  /*0610*/  MOV R2, R6 ;  /* 0x0000000600027202 */ /* 0x000fce0000000f00 */
.L_x_10:
[----:B------:R-:W-:-:S04]  /*0620*/  IADD3 R13, P1, PT, R2, UR6, RZ ;  /* 0x00000006020d7c10 */ /* 0x000fc8000ff3e0ff */
[----:B0-----:R-:W-:Y:S01]  /*0630*/  ISETP.GE.U32.AND P0, PT, R13, UR14, PT ;  /* 0x0000000e0d007c0c */ /* 0x001fe2000bf06070 */
[----:B----4-:R-:W-:-:S05]  /*0640*/  IMAD.X R15, RZ, RZ, UR7, P1 ;  /* 0x00000007ff0f7e24 */ /* 0x010fca00088e06ff */
[----:B------:R-:W-:-:S13]  /*0650*/  ISETP.GE.U32.AND.EX P0, PT, R15, UR10, PT, P0 ;  /* 0x0000000a0f007c0c */ /* 0x000fda000bf06100 */
[----:B------:R-:W-:Y:S05]  /*0660*/  @P0 BRA `(.L_x_9) ;  /* 0x0000000000280947 */ /* 0x000fea0003800000 */
[----:B------:R-:W-:-:S04]  /*0670*/  IADD3 R4, P0, PT, R13, R10, RZ ;  /* 0x0000000a0d047210 */ /* 0x000fc80007f1e0ff */
[----:B------:R-:W-:Y:S02]  /*0680*/  IADD3.X R13, PT, PT, R15, R8, RZ, P0, !PT ;  /* 0x000000080f0d7210 */ /* 0x000fe400007fe4ff */
[----:B---3--:R-:W-:-:S04]  /*0690*/  LEA R12, P0, R4, UR4, 0x2 ;  /* 0x00000004040c7c11 */ /* 0x008fc8000f8010ff */
[----:B------:R-:W-:-:S05]  /*06a0*/  LEA.HI.X R13, R4, UR5, R13, 0x2, P0 ;  /* 0x00000005040d7c11 */ /* 0x000fca00080f140d */
[----:B--2---:R-:W2:Y:S01]  /*06b0*/  LDG.E R12, desc[UR12][R12.64] ;  /* 0x0000000c0c0c7981 */ /* 0x004ea2000c1e1900 */
[----:B------:R-:W-:Y:S02]  /*06c0*/  IMAD R15, R2, 0x4, R7 ;  /* 0x00000004020f7824 */ /* 0x000fe400078e0207 */
[----:B-1----:R-:W-:-:S05]  /*06d0*/  IMAD.IADD R2, R5, 0x1, R2 ;  /* 0x0000000105027824 */ /* 0x002fca00078e0202 */
[----:B------:R-:W-:Y:S01]  /*06e0*/  ISETP.GE.U32.AND P0, PT, R2, 0x200, PT ;  /* 0x000002000200780c */ /* 0x000fe20003f06070 */
[----:B--2---:R4:W-:-:S12]  /*06f0*/  STS [R15], R12 ;  /* 0x0000000c0f007388 */ /* 0x0049d80000000800 */
[----:B------:R-:W-:Y:S05]  /*0700*/  @!P0 BRA `(.L_x_10) ;  /* 0xfffffffc00c48947 */ /* 0x000fea000383ffff */
.L_x_9:
[----:B0-23--:R-:W-:Y:S05]  /*0710*/  BSYNC.RECONVERGENT B0 ;  /* 0x0000000000007941 */ /* 0x00dfea0003800200 */
.L_x_8:
[----:B------:R-:W-:-:S04]  /*0720*/  UISETP.NE.U32.AND UP0, UPT, UR8, URZ, UPT ;  /* 0x000000ff0800728c */ /* 0x000fc8000bf05070 */
[----:B------:R-:W-:-:S09]  /*0730*/  UISETP.NE.AND.EX UP0, UPT, UR9, URZ, UPT, UP0 ;  /* 0x000000ff0900728c */ /* 0x000fd2000bf05300 */
[----:B------:R-:W-:Y:S05]  /*0740*/  BRA.U !UP0, `(.L_x_11) ;  /* 0x0000000508847547 */ /* 0x000fea000b800000 */
[----:B------:R-:W-:Y:S01]  /*0750*/  UMOV UR4, URZ ;  /* 0x000000ff00047c82 */ /* 0x000fe20008000000 */
[----:B------:R-:W-:-:S05]  /*0760*/  UMOV UR5, URZ ;  /* 0x000000ff00057c82 */ /* 0x000fca0008000000 */
.L_x_17:
[----:B------:R-:W-:Y:S01]  /*0770*/  LOP3.LUT R2, R3, R9, RZ, 0xfc, !PT ;  /* 0x0000000903027212 */ /* 0x000fe200078efcff */
[----:B------:R-:W-:Y:S01]  /*0780*/  UIADD3 UR4, UP0, UPT, UR4, 0x1, URZ ;  /* 0x0000000104047890 */ /* 0x000fe2000ff1e0ff */
[----:B------:R-:W-:Y:S01]  /*0790*/  MOV R7, R0 ;  /* 0x0000000000077202 */ /* 0x000fe20000000f00 */
[----:B------:R-:W-:Y:S01]  /*07a0*/  IMAD.MOV.U32 R16, RZ, RZ, R3 ;  /* 0x000000ffff107224 */ /* 0x000fe200078e0003 */
[----:B------:R-:W-:Y:S01]  /*07b0*/  ISETP.NE.U32.AND P0, PT, R2, RZ, PT ;  /* 0x000000ff0200720c */ /* 0x000fe20003f05070 */
[----:B------:R-:W-:Y:S02]  /*07c0*/  UIADD3.X UR5, UPT, UPT, URZ, UR5, URZ, UP0, !UPT ;  /* 0x00000005ff057290 */ /* 0x000fe400087fe4ff */
[----:B------:R-:W-:-:S04]  /*07d0*/  UISETP.NE.U32.AND UP0, UPT, UR4, UR8, UPT ;  /* 0x000000080400728c */ /* 0x000fc8000bf05070 */
[----:B------:R-:W-:-:S06]  /*07e0*/  UISETP.NE.AND.EX UP0, UPT, UR5, UR9, UPT, UP0 ;  /* 0x000000090500728c */ /* 0x000fcc000bf05300 */
[----:B0-----:R-:W-:Y:S05]  /*07f0*/  @P0 BRA `(.L_x_12) ;  /* 0x00000000005c0947 */ /* 0x001fea0003800000 */
[----:B------:R-:W0:Y:S01]  /*0800*/  LDC R8, c[0x0][0x380] ;  /* 0x0000e000ff087b82 */ /* 0x000e220000000800 */
[----:B------:R-:W-:Y:S01]  /*0810*/  IMAD.MOV.U32 R13, RZ, RZ, RZ ;  /* 0x000000ffff0d7224 */ /* 0x000fe200078e00ff */
[----:B0-----:R-:W0:Y:S01]  /*0820*/  I2F.U32.RP R4, R8 ;  /* 0x0000000800047306 */ /* 0x001e220000209000 */
[----:B------:R-:W-:-:S07]  /*0830*/  ISETP.NE.U32.AND P2, PT, R8, RZ, PT ;  /* 0x000000ff0800720c */ /* 0x000fce0003f45070 */
[----:B0-----:R-:W0:Y:S02]  /*0840*/  MUFU.RCP R4, R4 ;  /* 0x0000000400047308 */ /* 0x001e240000001000 */
[----:B0-----:R-:W-:-:S06]  /*0850*/  VIADD R2, R4, 0xffffffe ;  /* 0x0ffffffe04027836 */ /* 0x001fcc0000000000 */
[----:B------:R0:W2:Y:S02]  /*0860*/  F2I.FTZ.U32.TRUNC.NTZ R3, R2 ;  /* 0x0000000200037305 */ /* 0x0000a4000021f000 */
[----:B0-----:R-:W-:Y:S01]  /*0870*/  IMAD.MOV.U32 R2, RZ, RZ, RZ ;  /* 0x000000ffff027224 */ /* 0x001fe200078e00ff */
[----:B--2---:R-:W-:-:S05]  /*0880*/  IADD3 R11, PT, PT, RZ, -R3, RZ ;  /* 0x80000003ff0b7210 */ /* 0x004fca0007ffe0ff */
[----:B------:R-:W-:-:S04]  /*0890*/  IMAD R11, R11, R8, RZ ;  /* 0x000000080b0b7224 */ /* 0x000fc800078e02ff */
[----:B------:R-:W-:-:S06]  /*08a0*/  IMAD.HI.U32 R3, R3, R11, R2 ;  /* 0x0000000b03037227 */ /* 0x000fcc00078e0002 */
[----:B----4-:R-:W-:-:S04]  /*08b0*/  IMAD.HI.U32 R12, R3, R0, RZ ;  /* 0x00000000030c7227 */ /* 0x010fc800078e00ff */
[----:B------:R-:W-:-:S04]  /*08c0*/  IMAD.MOV R3, RZ, RZ, -R12 ;  /* 0x000000ffff037224 */ /* 0x000fc800078e0a0c */
[----:B------:R-:W-:-:S05]  /*08d0*/  IMAD R3, R8, R3, R0 ;  /* 0x0000000308037224 */ /* 0x000fca00078e0200 */
[----:B------:R-:W-:-:S13]  /*08e0*/  ISETP.GE.U32.AND P0, PT, R3, R8, PT ;  /* 0x000000080300720c */ /* 0x000fda0003f06070 */
[----:B------:R-:W-:Y:S01]  /*08f0*/  @P0 IADD3 R3, PT, PT, R3, -R8, RZ ;  /* 0x8000000803030210 */ /* 0x000fe20007ffe0ff */
[----:B------:R-:W-:-:S03]  /*0900*/  @P0 VIADD R12, R12, 0x1 ;  /* 0x000000010c0c0836 */ /* 0x000fc60000000000 */
[----:B------:R-:W-:-:S13]  /*0910*/  ISETP.GE.U32.AND P1, PT, R3, R8, PT ;  /* 0x000000080300720c */ /* 0x000fda0003f26070 */
[----:B------:R-:W-:Y:S01]  /*0920*/  @P1 VIADD R12, R12, 0x1 ;  /* 0x000000010c0c1836 */ /* 0x000fe20000000000 */
[----:B------:R-:W-:-:S04]  /*0930*/  @!P2 LOP3.LUT R12, RZ, R8, RZ, 0x33, !PT ;  /* 0x00000008ff0ca212 */ /* 0x000fc800078e33ff */
[----:B------:R-:W-:-:S05]  /*0940*/  IADD3 R11, PT, PT, -R12, RZ, RZ ;  /* 0x000000ff0c0b7210 */ /* 0x000fca0007ffe1ff */
[----:B------:R-:W-:Y:S01]  /*0950*/  IMAD R11, R8, R11, R0 ;  /* 0x0000000b080b7224 */ /* 0x000fe200078e0200 */
[----:B------:R-:W-:Y:S06]  /*0960*/  BRA `(.L_x_13) ;  /* 0x0000000000387947 */ /* 0x000fec0003800000 */
.L_x_12:
[----:B------:R-:W0:Y:S01]  /*0970*/  LDC R10, c[0x0][0x380] ;  /* 0x0000e000ff0a7b82 */ /* 0x000e220000000800 */
[----:B------:R-:W-:Y:S01]  /*0980*/  IMAD.MOV.U32 R2, RZ, RZ, R0 ;  /* 0x000000ffff027224 */ /* 0x000fe200078e0000 */
[----:B------:R-:W-:Y:S02]  /*0990*/  MOV R4, R3 ;  /* 0x0000000300047202 */ /* 0x000fe40000000f00 */
[----:B------:R-:W-:-:S07]  /*09a0*/  MOV R8, 0x9c0 ;  /* 0x000009c000087802 */ /* 0x000fce0000000f00 */
[----:B01--4-:R-:W-:Y:S05]  /*09b0*/  CALL.REL.NOINC `($__internal_0_$__cuda_sm20_div_u64) ;  /* 0x00000004007c7944 */ /* 0x013fea0003c00000 */
[----:B------:R-:W0:Y:S01]  /*09c0*/  LDC R11, c[0x0][0x380] ;  /* 0x0000e000ff0b7b82 */ /* 0x000e220000000800 */
[----:B------:R-:W-:Y:S01]  /*09d0*/  IADD3 R15, P0, PT, RZ, -R12, RZ ;  /* 0x8000000cff0f7210 */ /* 0x000fe20007f1e0ff */
[----:B------:R-:W-:-:S04]  /*09e0*/  IMAD.MOV.U32 R2, RZ, RZ, R0 ;  /* 0x000000ffff027224 */ /* 0x000fc800078e0000 */
[----:B------:R-:W-:-:S04]  /*09f0*/  IMAD.X R4, RZ, RZ, ~R13, P0 ;  /* 0x000000ffff047224 */ /* 0x000fc800000e0e0d */
[-C--:B0-----:R-:W-:Y:S02]  /*0a00*/  IMAD R4, R4, R11.reuse, RZ ;  /* 0x0000000b04047224 */ /* 0x081fe400078e02ff */
[----:B------:R-:W-:-:S04]  /*0a10*/  IMAD.WIDE.U32 R2, R15, R11, R2 ;  /* 0x0000000b0f027225 */ /* 0x000fc800078e0002 */
[----:B------:R-:W-:Y:S01]  /*0a20*/  IMAD R15, R9, R15, R4 ;  /* 0x0000000f090f7224 */ /* 0x000fe200078e0204 */
[----:B------:R-:W-:-:S03]  /*0a30*/  MOV R11, R2 ;  /* 0x00000002000b7202 */ /* 0x000fc60000000f00 */
[----:B------:R-:W-:-:S07]  /*0a40*/  IMAD.IADD R2, R3, 0x1, R15 ;  /* 0x0000000103027824 */ /* 0x000fce00078e020f */
.L_x_13:
[----:B------:R-:W0:Y:S01]  /*0a50*/  LDC R15, c[0x0][0x384] ;  /* 0x0000e100ff0f7b82 */ /* 0x000e220000000800 */
[----:B------:R-:W-:Y:S01]  /*0a60*/  ISETP.GT.U32.AND P0, PT, R6, 0x1ff, PT ;  /* 0x000001ff0600780c */ /* 0x000fe20003f04070 */
[----:B------:R-:W2:Y:S01]  /*0a70*/  LDCU UR11, c[0x0][0x388] ;  /* 0x00007100ff0b77ac */ /* 0x000ea20008000800 */
[----:B------:R-:W-:Y:S01]  /*0a80*/  MOV R3, R13 ;  /* 0x0000000d00037202 */ /* 0x000fe20000000f00 */
[----:B------:R-:W-:Y:S01]  /*0a90*/  BSSY.RECONVERGENT B0, `(.L_x_14) ;  /* 0x000002b000007945 */ /* 0x000fe20003800200 */
[----:B------:R-:W3:Y:S01]  /*0aa0*/  LDCU.64 UR16, c[0x0][0x390] ;  /* 0x00007200ff1077ac */ /* 0x000ee20008000a00 */
[----:B0-----:R-:W-:Y:S01]  /*0ab0*/  IMAD R0, R2, R15, RZ ;  /* 0x0000000f02007224 */ /* 0x001fe200078e02ff */
[----:B------:R-:W-:Y:S01]  /*0ac0*/  SHF.R.S32.HI R4, RZ, 0x1f, R15 ;  /* 0x0000001fff047819 */ /* 0x000fe2000001140f */
[----:B------:R-:W-:-:S04]  /*0ad0*/  IMAD.MOV.U32 R2, RZ, RZ, R12 ;  /* 0x000000ffff027224 */ /* 0x000fc800078e000c */
[----:B------:R-:W-:-:S04]  /*0ae0*/  IMAD.WIDE.U32 R2, R11, R15, R2 ;  /* 0x0000000f0b027225 */ /* 0x000fc800078e0002 */
[----:B------:R-:W-:Y:S02]  /*0af0*/  IMAD R11, R4, R11, R0 ;  /* 0x0000000b040b7224 */ /* 0x000fe400078e0200 */
[----:B------:R-:W-:Y:S02]  /*0b00*/  IMAD.MOV.U32 R0, RZ, RZ, R2 ;  /* 0x000000ffff007224 */ /* 0x000fe400078e0002 */
[----:B------:R-:W-:Y:S01]  /*0b10*/  IMAD.IADD R3, R3, 0x1, R11 ;  /* 0x0000000103037824 */ /* 0x000fe200078e020b */
[----:B--23--:R-:W-:Y:S06]  /*0b20*/  @P0 BRA `(.L_x_15) ;  /* 0x0000000000840947 */ /* 0x00cfec0003800000 */
[----:B------:R-:W0:Y:S01]  /*0b30*/  LDC R11, c[0x0][0x388] ;  /* 0x0000e200ff0b7b82 */ /* 0x000e220000000800 */
[----:B------:R-:W2:Y:S01]  /*0b40*/  LDCU.64 UR14, c[0x0][0x390] ;  /* 0x00007200ff0e77ac */ /* 0x000ea20008000a00 */
[----:B------:R-:W-:-:S04]  /*0b50*/  IADD3 R2, P0, PT, R6, UR6, RZ ;  /* 0x0000000606027c10 */ /* 0x000fc8000ff1e0ff */
[----:B------:R-:W-:Y:S01]  /*0b60*/  IADD3.X R13, PT, PT, RZ, UR7, RZ, P0, !PT ;  /* 0x00000007ff0d7c10 */ /* 0x000fe200087fe4ff */
[----:B------:R-:W-:Y:S02]  /*0b70*/  IMAD.MOV.U32 R12, RZ, RZ, R2 ;  /* 0x000000ffff0c7224 */ /* 0x000fe400078e0002 */
[-C--:B0-----:R-:W-:Y:S02]  /*0b80*/  IMAD R4, R16, R11.reuse, RZ ;  /* 0x0000000b10047224 */ /* 0x081fe400078e02ff */
[----:B------:R-:W-:-:S04]  /*0b90*/  IMAD.WIDE.U32 R14, R7, R11, R12 ;  /* 0x0000000b070e7225 */ /* 0x000fc800078e000c */
[----:B------:R-:W-:Y:S01]  /*0ba0*/  IMAD R17, R7, UR10, R4 ;  /* 0x0000000a07117c24 */ /* 0x000fe2000f8e0204 */
[----:B--2---:R-:W-:Y:S01]  /*0bb0*/  LEA R16, P0, R14, UR14, 0x2 ;  /* 0x0000000e0e107c11 */ /* 0x004fe2000f8010ff */
[-C--:B------:R-:W-:Y:S01]  /*0bc0*/  IMAD R19, R3, R11.reuse, RZ ;  /* 0x0000000b03137224 */ /* 0x080fe200078e02ff */
[----:B------:R-:W-:Y:S01]  /*0bd0*/  MOV R4, R6 ;  /* 0x0000000600047202 */ /* 0x000fe20000000f00 */
[----:B------:R-:W-:Y:S02]  /*0be0*/  IMAD.IADD R17, R15, 0x1, R17 ;  /* 0x000000010f117824 */ /* 0x000fe400078e0211 */
[----:B------:R-:W-:-:S03]  /*0bf0*/  IMAD.WIDE.U32 R10, R0, R11, RZ ;  /* 0x0000000b000a7225 */ /* 0x000fc600078e00ff */
[----:B------:R-:W-:Y:S01]  /*0c00*/  LEA.HI.X R17, R14, UR15, R17, 0x2, P0 ;  /* 0x0000000f0e117c11 */ /* 0x000fe200080f1411 */
[----:B------:R-:W-:-:S04]  /*0c10*/  IMAD R19, R0, UR10, R19 ;  /* 0x0000000a00137c24 */ /* 0x000fc8000f8e0213 */
[----:B------:R-:W-:-:S07]  /*0c20*/  IMAD.IADD R12, R19, 0x1, R11 ;  /* 0x00000001130c7824 */ /* 0x000fce00078e020b */
.L_x_16:
[----:B------:R-:W-:Y:S01]  /*0c30*/  ISETP.GE.U32.AND P0, PT, R2, UR11, PT ;  /* 0x0000000b02007c0c */ /* 0x000fe2000bf06070 */
[----:B0-----:R-:W-:Y:S01]  /*0c40*/  IMAD.MOV.U32 R14, RZ, RZ, R16 ;  /* 0x000000ffff0e7224 */ /* 0x001fe200078e0010 */
[----:B------:R-:W-:Y:S02]  /*0c50*/  MOV R15, R17 ;  /* 0x00000011000f7202 */ /* 0x000fe40000000f00 */
[----:B------:R-:W-:-:S13]  /*0c60*/  ISETP.GE.U32.AND.EX P0, PT, R13, UR10, PT, P0 ;  /* 0x0000000a0d007c0c */ /* 0x000fda000bf06100 */
[----:B------:R-:W-:Y:S05]  /*0c70*/  @P0 BRA `(.L_x_15) ;  /* 0x0000000000300947 */ /* 0x000fea0003800000 */
[----:B------:R-:W-:-:S04]  /*0c80*/  IADD3 R7, P0, P1, R10, UR6, R4 ;  /* 0x000000060a077c10 */ /* 0x000fc8000f91e004 */
[----:B------:R-:W-:Y:S02]  /*0c90*/  IADD3.X R8, PT, PT, R12, UR7, RZ, P0, P1 ;  /* 0x000000070c087c10 */ /* 0x000fe400087e24ff */
[----:B------:R-:W-:-:S04]  /*0ca0*/  LEA R18, P0, R7, UR16, 0x2 ;  /* 0x0000001007127c11 */ /* 0x000fc8000f8010ff */
[----:B------:R-:W-:-:S06]  /*0cb0*/  LEA.HI.X R19, R7, UR17, R8, 0x2, P0 ;  /* 0x0000001107137c11 */ /* 0x000fcc00080f1408 */
[----:B------:R-:W2:Y:S01]  /*0cc0*/  LDG.E R19, desc[UR12][R18.64] ;  /* 0x0000000c12137981 */ /* 0x000ea2000c1e1900 */
[C---:B-1----:R-:W-:Y:S01]  /*0cd0*/  IMAD.IADD R4, R5.reuse, 0x1, R4 ;  /* 0x0000000105047824 */ /* 0x042fe200078e0204 */
[C---:B------:R-:W-:Y:S01]  /*0ce0*/  IADD3 R2, P1, PT, R5.reuse, R2, RZ ;  /* 0x0000000205027210 */ /* 0x040fe20007f3e0ff */
[----:B------:R-:W-:-:S03]  /*0cf0*/  IMAD.WIDE.U32 R16, R5, 0x4, R14 ;  /* 0x0000000405107825 */ /* 0x000fc600078e000e */
[----:B------:R-:W-:Y:S01]  /*0d00*/  ISETP.GE.U32.AND P0, PT, R4, 0x200, PT ;  /* 0x000002000400780c */ /* 0x000fe20003f06070 */
[----:B------:R-:W-:Y:S01]  /*0d10*/  IMAD.X R13, RZ, RZ, R13, P1 ;  /* 0x000000ffff0d7224 */ /* 0x000fe200008e060d */
[----:B--2---:R0:W-:Y:S11]  /*0d20*/  STG.E desc[UR12][R14.64], R19 ;  /* 0x000000130e007986 */ /* 0x0041f6000c10190c */
[----:B------:R-:W-:Y:S05]  /*0d30*/  @!P0 BRA `(.L_x_16) ;  /* 0xfffffffc00bc8947 */ /* 0x000fea000383ffff */
.L_x_15:
[----:B------:R-:W-:Y:S05]  /*0d40*/  BSYNC.RECONVERGENT B0 ;  /* 0x0000000000007941 */ /* 0x000fea0003800200 */
.L_x_14:
[----:B------:R-:W-:Y:S05]  /*0d50*/  BRA.U UP0, `(.L_x_17) ;  /* 0xfffffff900847547 */ /* 0x000fea000b83ffff */
.L_x_11:
[----:B------:R-:W-:Y:S01]  /*0d60*/  ISETP.GT.U32.AND P0, PT, R6, 0x1ff, PT ;  /* 0x000001ff0600780c */ /* 0x000fe20003f04070 */
[----:B------:R-:W2:Y:S01]  /*0d70*/  LDCU.64 UR14, c[0x0][0x390] ;  /* 0x00007200ff0e77ac */ /* 0x000ea20008000a00 */
[----:B------:R-:W-:Y:S11]  /*0d80*/  BSSY.RECONVERGENT B0, `(.L_x_18) ;  /* 0x000001b000007945 */ /* 0x000ff60003800200 */
[----:B------:R-:W-:Y:S05]  /*0d90*/  @P0 BRA `(.L_x_19) ;  /* 0x0000000000640947 */ /* 0x000fea0003800000 */
[----:B------:R-:W3:Y:S01]  /*0da0*/  S2R R13, SR_CgaCtaId ;  /* 0x00000000000d7919 */ /* 0x000ee20000008800 */
[----:B------:R-:W5:Y:S01]  /*0db0*/  LDCU UR4, c[0x0][0x388] ;  /* 0x00007100ff0477ac */ /* 0x000f620008000800 */
[----:B------:R-:W1:Y:S01]  /*0dc0*/  LDC R16, c[0x0][0x388] ;  /* 0x0000e200ff107b82 */ /* 0x000e620000000800 */
[----:B------:R-:W-:Y:S01]  /*0dd0*/  MOV R2, 0x400 ;  /* 0x0000040000027802 */ /* 0x000fe20000000f00 */
[----:B-----5:R-:W-:Y:S02]  /*0de0*/  IMAD R7, R3, UR4, RZ ;  /* 0x0000000403077c24 */ /* 0x020fe4000f8e02ff */
[----:B------:R-:W-:-:S04]  /*0df0*/  IMAD.WIDE.U32 R10, R0, UR4, RZ ;  /* 0x00000004000a7c25 */ /* 0x000fc8000f8e00ff */
[----:B------:R-:W-:-:S04]  /*0e00*/  IMAD R7, R0, UR10, R7 ;  /* 0x0000000a00077c24 */ /* 0x000fc8000f8e0207 */
[----:B0-----:R-:W-:Y:S01]  /*0e10*/  IMAD.IADD R14, R7, 0x1, R11 ;  /* 0x00000001070e7824 */ /* 0x001fe200078e020b */
[----:B---3--:R-:W-:Y:S02]  /*0e20*/  LEA R17, R13, R2, 0x18 ;  /* 0x000000020d117211 */ /* 0x008fe400078ec0ff */
[----:B------:R-:W-:-:S07]  /*0e30*/  MOV R2, R6 ;  /* 0x0000000600027202 */ /* 0x000fce0000000f00 */
.L_x_20:
[----:B---3--:R-:W-:-:S04]  /*0e40*/  IADD3 R13, P1, PT, R2, UR6, RZ ;  /* 0x00000006020d7c10 */ /* 0x008fc8000ff3e0ff */
[----:B-1----:R-:W-:Y:S01]  /*0e50*/  ISETP.GE.U32.AND P0, PT, R13, R16, PT ;  /* 0x000000100d00720c */ /* 0x002fe20003f06070 */
[----:B----4-:R-:W-:-:S05]  /*0e60*/  IMAD.X R15, RZ, RZ, UR7, P1 ;  /* 0x00000007ff0f7e24 */ /* 0x010fca00088e06ff */
[----:B------:R-:W-:-:S13]  /*0e70*/  ISETP.GE.U32.AND.EX P0, PT, R15, UR10, PT, P0 ;  /* 0x0000000a0f007c0c */ /* 0x000fda000bf06100 */
[----:B------:R-:W-:Y:S05]  /*0e80*/  @P0 BRA `(.L_x_19) ;  /* 0x0000000000280947 */ /* 0x000fea0003800000 */
[----:B------:R-:W-:Y:S01]  /*0e90*/  LEA R4, R2, R17, 0x2 ;  /* 0x0000001102047211 */ /* 0x000fe200078e10ff */
[----:B------:R-:W-:Y:S01]  /*0ea0*/  IMAD.IADD R2, R5, 0x1, R2 ;  /* 0x0000000105027824 */ /* 0x000fe200078e0202 */
[----:B------:R-:W-:-:S03]  /*0eb0*/  IADD3 R8, P0, PT, R13, R10, RZ ;  /* 0x0000000a0d087210 */ /* 0x000fc60007f1e0ff */
[----:B------:R-:W0:Y:S02]  /*0ec0*/  LDS R7, [R4] ;  /* 0x0000000004077984 */ /* 0x000e240000000800 */
[----:B------:R-:W-:Y:S01]  /*0ed0*/  IMAD.X R13, R15, 0x1, R14, P0 ;  /* 0x000000010f0d7824 */ /* 0x000fe200000e060e */
[----:B--2---:R-:W-:-:S04]  /*0ee0*/  LEA R12, P0, R8, UR14, 0x2 ;  /* 0x0000000e080c7c11 */ /* 0x004fc8000f8010ff */
[----:B------:R-:W-:Y:S02]  /*0ef0*/  LEA.HI.X R13, R8, UR15, R13, 0x2, P0 ;  /* 0x0000000f080d7c11 */ /* 0x000fe400080f140d */
[----:B------:R-:W-:-:S03]  /*0f00*/  ISETP.GE.U32.AND P0, PT, R2, 0x200, PT ;  /* 0x000002000200780c */ /* 0x000fc60003f06070 */
[----:B0-----:R3:W-:Y:S10]  /*0f10*/  STG.E desc[UR12][R12.64], R7 ;  /* 0x000000070c007986 */ /* 0x0017f4000c10190c */
[----:B------:R-:W-:Y:S05]  /*0f20*/  @!P0 BRA `(.L_x_20) ;  /* 0xfffffffc00c48947 */ /* 0x000fea000383ffff */
.L_x_19:
[----:B--2---:R-:W-:Y:S05]  /*0f30*/  BSYNC.RECONVERGENT B0 ;  /* 0x0000000000007941 */ /* 0x004fea0003800200 */
.L_x_18:
[----:B------:R-:W2:Y:S01]  /*0f40*/  LDCU UR4, c[0x0][0x388] ;  /* 0x00007100ff0477ac */ /* 0x000ea20008000800 */
[----:B------:R-:W-:-:S04]  /*0f50*/  UIADD3 UR6, UP0, UPT, UR6, 0x200, URZ ;  /* 0x0000020006067890 */ /* 0x000fc8000ff1e0ff */
[----:B------:R-:W-:Y:S02]  /*0f60*/  UIADD3.X UR7, UPT, UPT, URZ, UR7, URZ, UP0, !UPT ;  /* 0x00000007ff077290 */ /* 0x000fe400087fe4ff */
[----:B--2---:R-:W-:-:S04]  /*0f70*/  UISETP.GE.U32.AND UP0, UPT, UR6, UR4, UPT ;  /* 0x000000040600728c */ /* 0x004fc8000bf06070 */
[----:B------:R-:W-:-:S09]  /*0f80*/  UISETP.GE.U32.AND.EX UP0, UPT, UR7, UR10, UPT, UP0 ;  /* 0x0000000a0700728c */ /* 0x000fd2000bf06100 */
[----:B------:R-:W-:Y:S05]  /*0f90*/  BRA.U !UP0, `(.L_x_21) ;  /* 0xfffffff508687547 */ /* 0x000fea000b83ffff */
[----:B------:R-:W-:Y:S05]  /*0fa0*/  EXIT ;  /* 0x000000000000794d */ /* 0x000fea0003800000 */
        .weak           $__internal_0_$__cuda_sm20_div_u64
        .type           $__internal_0_$__cuda_sm20_div_u64,@function
        .size           $__internal_0_$__cuda_sm20_div_u64,(.L_x_54 - $__internal_0_$__cuda_sm20_div_u64)
$__internal_0_$__cuda_sm20_div_u64:
[----:B------:R-:W-:-:S06]  /*0fb0*/  MOV R11, R9 ;  /* 0x00000009000b7202 */ /* 0x000fcc0000000f00 */
[----:B------:R-:W0:Y:S08]  /*0fc0*/  I2F.U64.RP R11, R10 ;  /* 0x0000000a000b7312 */ /* 0x000e300000309000 */
[----:B0-----:R-:W0:Y:S02]  /*0fd0*/  MUFU.RCP R12, R11 ;  /* 0x0000000b000c7308 */ /* 0x001e240000001000 */
[----:B0-----:R-:W-:-:S06]  /*0fe0*/  VIADD R12, R12, 0x1ffffffe ;  /* 0x1ffffffe0c0c7836 */ /* 0x001fcc0000000000 */
[----:B------:R-:W0:Y:S02]  /*0ff0*/  F2I.U64.TRUNC R12, R12 ;  /* 0x0000000c000c7311 */ /* 0x000e24000020d800 */
[----:B0-----:R-:W-:-:S04]  /*1000*/  IMAD.WIDE.U32 R14, R12, R10, RZ ;  /* 0x0000000a0c0e7225 */ /* 0x001fc800078e00ff */
[----:B------:R-:W-:Y:S01]  /*1010*/  IMAD R15, R12, R9, R15 ;  /* 0x000000090c0f7224 */ /* 0x000fe200078e020f */
[----:B------:R-:W-:-:S03]  /*1020*/  IADD3 R17, P0, PT, RZ, -R14, RZ ;  /* 0x8000000eff117210 */ /* 0x000fc60007f1e0ff */
[----:B------:R-:W-:Y:S02]  /*1030*/  IMAD R15, R13, R10, R15 ;  /* 0x0000000a0d0f7224 */ /* 0x000fe400078e020f */
[----:B------:R-:W-:-:S04]  /*1040*/  IMAD.HI.U32 R14, R12, R17, RZ ;  /* 0x000000110c0e7227 */ /* 0x000fc800078e00ff */
[----:B------:R-:W-:Y:S01]  /*1050*/  IMAD.X R19, RZ, RZ, ~R15, P0 ;  /* 0x000000ffff137224 */ /* 0x000fe200000e0e0f */
[----:B------:R-:W-:-:S03]  /*1060*/  MOV R15, R12 ;  /* 0x0000000c000f7202 */ /* 0x000fc60000000f00 */
[-C--:B------:R-:W-:Y:S02]  /*1070*/  IMAD R21, R13, R19.reuse, RZ ;  /* 0x000000130d157224 */ /* 0x080fe400078e02ff */
[----:B------:R-:W-:-:S04]  /*1080*/  IMAD.WIDE.U32 R14, P0, R12, R19, R14 ;  /* 0x000000130c0e7225 */ /* 0x000fc8000780000e */
[----:B------:R-:W-:-:S04]  /*1090*/  IMAD.HI.U32 R11, R13, R19, RZ ;  /* 0x000000130d0b7227 */ /* 0x000fc800078e00ff */
[----:B------:R-:W-:-:S04]  /*10a0*/  IMAD.HI.U32 R14, P1, R13, R17, R14 ;  /* 0x000000110d0e7227 */ /* 0x000fc8000782000e */
[----:B------:R-:W-:Y:S01]  /*10b0*/  IMAD.X R11, R11, 0x1, R13, P0 ;  /* 0x000000010b0b7824 */ /* 0x000fe200000e060d */
[----:B------:R-:W-:-:S04]  /*10c0*/  IADD3 R15, P2, PT, R21, R14, RZ ;  /* 0x0000000e150f7210 */ /* 0x000fc80007f5e0ff */
[----:B------:R-:W-:Y:S01]  /*10d0*/  IADD3.X R11, PT, PT, RZ, RZ, R11, P2, P1 ;  /* 0x000000ffff0b7210 */ /* 0x000fe200017e240b */
[----:B------:R-:W-:-:S04]  /*10e0*/  IMAD.WIDE.U32 R12, R15, R10, RZ ;  /* 0x0000000a0f0c7225 */ /* 0x000fc800078e00ff */
[----:B------:R-:W-:Y:S01]  /*10f0*/  IMAD R13, R15, R9, R13 ;  /* 0x000000090f0d7224 */ /* 0x000fe200078e020d */
[----:B------:R-:W-:-:S03]  /*1100*/  IADD3 R17, P0, PT, RZ, -R12, RZ ;  /* 0x8000000cff117210 */ /* 0x000fc60007f1e0ff */
[----:B------:R-:W-:Y:S02]  /*1110*/  IMAD R13, R11, R10, R13 ;  /* 0x0000000a0b0d7224 */ /* 0x000fe400078e020d */
[----:B------:R-:W-:-:S03]  /*1120*/  IMAD.HI.U32 R14, R15, R17, RZ ;  /* 0x000000110f0e7227 */ /* 0x000fc600078e00ff */
[----:B------:R-:W-:Y:S01]  /*1130*/  IADD3.X R12, PT, PT, RZ, ~R13, RZ, P0, !PT ;  /* 0x8000000dff0c7210 */ /* 0x000fe200007fe4ff */
[----:B------:R-:W-:-:S04]  /*1140*/  HFMA2 R13, -RZ, RZ, 0, 0 ;  /* 0x00000000ff0d7431 */ /* 0x000fc800000001ff */
[----:B------:R-:W-:-:S04]  /*1150*/  IMAD.WIDE.U32 R14, P0, R15, R12, R14 ;  /* 0x0000000c0f0e7225 */ /* 0x000fc8000780000e */
[C---:B------:R-:W-:Y:S02]  /*1160*/  IMAD R18, R11.reuse, R12, RZ ;  /* 0x0000000c0b127224 */ /* 0x040fe400078e02ff */
[----:B------:R-:W-:-:S04]  /*1170*/  IMAD.HI.U32 R15, P1, R11, R17, R14 ;  /* 0x000000110b0f7227 */ /* 0x000fc8000782000e */
[----:B------:R-:W-:Y:S01]  /*1180*/  IMAD.HI.U32 R12, R11, R12, RZ ;  /* 0x0000000c0b0c7227 */ /* 0x000fe200078e00ff */
[----:B------:R-:W-:-:S03]  /*1190*/  IADD3 R15, P2, PT, R18, R15, RZ ;  /* 0x0000000f120f7210 */ /* 0x000fc60007f5e0ff */
[----:B------:R-:W-:Y:S02]  /*11a0*/  IMAD.X R11, R12, 0x1, R11, P0 ;  /* 0x000000010c0b7824 */ /* 0x000fe400000e060b */
[----:B------:R-:W-:-:S03]  /*11b0*/  IMAD.HI.U32 R12, R15, R2, RZ ;  /* 0x000000020f0c7227 */ /* 0x000fc600078e00ff */
[----:B------:R-:W-:Y:S01]  /*11c0*/  IADD3.X R11, PT, PT, RZ, RZ, R11, P2, P1 ;  /* 0x000000ffff0b7210 */ /* 0x000fe200017e240b */
[----:B------:R-:W-:-:S04]  /*11d0*/  IMAD.WIDE.U32 R12, R15, R4, R12 ;  /* 0x000000040f0c7225 */ /* 0x000fc800078e000c */
[C---:B------:R-:W-:Y:S02]  /*11e0*/  IMAD R15, R11.reuse, R4, RZ ;  /* 0x000000040b0f7224 */ /* 0x040fe400078e02ff */
[----:B------:R-:W-:-:S04]  /*11f0*/  IMAD.HI.U32 R12, P0, R11, R2, R12 ;  /* 0x000000020b0c7227 */ /* 0x000fc8000780000c */
[----:B------:R-:W-:Y:S01]  /*1200*/  IMAD.HI.U32 R11, R11, R4, RZ ;  /* 0x000000040b0b7227 */ /* 0x000fe200078e00ff */
[----:B------:R-:W-:-:S03]  /*1210*/  IADD3 R15, P1, PT, R15, R12, RZ ;  /* 0x0000000c0f0f7210 */ /* 0x000fc60007f3e0ff */
[----:B------:R-:W-:Y:S02]  /*1220*/  IMAD.X R11, RZ, RZ, R11, P0 ;  /* 0x000000ffff0b7224 */ /* 0x000fe400000e060b */
[----:B------:R-:W-:-:S03]  /*1230*/  IMAD.WIDE.U32 R12, R15, R10, RZ ;  /* 0x0000000a0f0c7225 */ /* 0x000fc600078e00ff */
[----:B------:R-:W-:Y:S01]  /*1240*/  IADD3.X R11, PT, PT, RZ, R11, RZ, P1, !PT ;  /* 0x0000000bff0b7210 */ /* 0x000fe20000ffe4ff */
[----:B------:R-:W-:Y:S01]  /*1250*/  IMAD R13, R15, R9, R13 ;  /* 0x000000090f0d7224 */ /* 0x000fe200078e020d */
[----:B------:R-:W-:-:S03]  /*1260*/  IADD3 R17, P1, PT, -R12, R2, RZ ;  /* 0x000000020c117210 */ /* 0x000fc60007f3e1ff */
[-C--:B------:R-:W-:Y:S01]  /*1270*/  IMAD R13, R11, R10.reuse, R13 ;  /* 0x0000000a0b0d7224 */ /* 0x080fe200078e020d */
[----:B------:R-:W-:-:S03]  /*1280*/  ISETP.GE.U32.AND P0, PT, R17, R10, PT ;  /* 0x0000000a1100720c */ /* 0x000fc60003f06070 */
[----:B------:R-:W-:Y:S01]  /*1290*/  IMAD.X R20, R4, 0x1, ~R13, P1 ;  /* 0x0000000104147824 */ /* 0x000fe200008e0e0d */
[----:B------:R-:W-:Y:S02]  /*12a0*/  IADD3 R12, P1, PT, R15, 0x1, RZ ;  /* 0x000000010f0c7810 */ /* 0x000fe40007f3e0ff */
[----:B------:R-:W-:Y:S02]  /*12b0*/  IADD3 R13, P2, PT, -R10, R17, RZ ;  /* 0x000000110a0d7210 */ /* 0x000fe40007f5e1ff */
[----:B------:R-:W-:Y:S01]  /*12c0*/  ISETP.GE.U32.AND.EX P0, PT, R20, R9, PT, P0 ;  /* 0x000000091400720c */ /* 0x000fe20003f06100 */
[----:B------:R-:W-:Y:S01]  /*12d0*/  IMAD.X R14, RZ, RZ, R11, P1 ;  /* 0x000000ffff0e7224 */ /* 0x000fe200008e060b */
[----:B------:R-:W-:Y:S02]  /*12e0*/  IADD3.X R18, PT, PT, ~R9, R20, RZ, P2, !PT ;  /* 0x0000001409127210 */ /* 0x000fe400017fe5ff */
[----:B------:R-:W-:Y:S02]  /*12f0*/  SEL R13, R13, R17, P0 ;  /* 0x000000110d0d7207 */ /* 0x000fe40000000000 */
[----:B------:R-:W-:-:S02]  /*1300*/  SEL R15, R12, R15, P0 ;  /* 0x0000000f0c0f7207 */ /* 0x000fc40000000000 */
[----:B------:R-:W-:Y:S02]  /*1310*/  SEL R18, R18, R20, P0 ;  /* 0x0000001412127207 */ /* 0x000fe40000000000 */
[----:B------:R-:W-:Y:S02]  /*1320*/  SEL R14, R14, R11, P0 ;  /* 0x0000000b0e0e7207 */ /* 0x000fe40000000000 */
[----:B------:R-:W-:Y:S02]  /*1330*/  ISETP.GE.U32.AND P0, PT, R13, R10, PT ;  /* 0x0000000a0d00720c */ /* 0x000fe40003f06070 */
[----:B------:R-:W-:Y:S02]  /*1340*/  IADD3 R12, P2, PT, R15, 0x1, RZ ;  /* 0x000000010f0c7810 */ /* 0x000fe40007f5e0ff */
[----:B------:R-:W-:Y:S01]  /*1350*/  ISETP.NE.U32.AND P1, PT, R10, RZ, PT ;  /* 0x000000ff0a00720c */ /* 0x000fe20003f25070 */
[----:B------:R-:W-:Y:S01]  /*1360*/  IMAD.MOV.U32 R10, RZ, RZ, R8 ;  /* 0x000000ffff0a7224 */ /* 0x000fe200078e0008 */
[----:B------:R-:W-:-:S02]  /*1370*/  ISETP.GE.U32.AND.EX P0, PT, R18, R9, PT, P0 ;  /* 0x000000091200720c */ /* 0x000fc40003f06100 */
[-C--:B------:R-:W-:Y:S02]  /*1380*/  IADD3.X R13, PT, PT, RZ, R14.reuse, RZ, P2, !PT ;  /* 0x0000000eff0d7210 */ /* 0x080fe400017fe4ff */
[----:B------:R-:W-:Y:S02]  /*1390*/  MOV R11, 0x0 ;  /* 0x00000000000b7802 */ /* 0x000fe40000000f00 */
[----:B------:R-:W-:Y:S02]  /*13a0*/  ISETP.NE.AND.EX P1, PT, R9, RZ, PT, P1 ;  /* 0x000000ff0900720c */ /* 0x000fe40003f25310 */
[----:B------:R-:W-:Y:S02]  /*13b0*/  SEL R12, R12, R15, P0 ;  /* 0x0000000f0c0c7207 */ /* 0x000fe40000000000 */
[----:B------:R-:W-:Y:S02]  /*13c0*/  SEL R13, R13, R14, P0 ;  /* 0x0000000e0d0d7207 */ /* 0x000fe40000000000 */
[----:B------:R-:W-:-:S02]  /*13d0*/  SEL R12, R12, 0xffffffff, P1 ;  /* 0xffffffff0c0c7807 */ /* 0x000fc40000800000 */
[----:B------:R-:W-:Y:S01]  /*13e0*/  SEL R13, R13, 0xffffffff, P1 ;  /* 0xffffffff0d0d7807 */ /* 0x000fe20000800000 */
[----:B------:R-:W-:Y:S06]  /*13f0*/  RET.REL.NODEC R10 `(_Z21local_transpose_cuda3IfEviiiPT_) ;  /* 0xffffffec0a007950 */ /* 0x000fec0003c3ffff */
.L_x_22:
        /* <DEDUP_REMOVED lines=16> */
.L_x_54:


//--------------------- .text._Z21local_transpose_cuda2IfEviiiiPT_S1_ --------------------------
	.section	.text._Z21local_transpose_cuda2IfEviiiiPT_S1_,"ax",@progbits
	.align	128
        .global         _Z21local_transpose_cuda2IfEviiiiPT_S1_
        .type           _Z21local_transpose_cuda2IfEviiiiPT_S1_,@function
        .size           _Z21local_transpose_cuda2IfEviiiiPT_S1_,(.L_x_59 - _Z21local_transpose_cuda2IfEviiiiPT_S1_)
        .other          _Z21local_transpose_cuda2IfEviiiiPT_S1_,@"STO_CUDA_ENTRY STV_DEFAULT"
_Z21local_transpose_cuda2IfEviiiiPT_S1_:
.text._Z21local_transpose_cuda2IfEviiiiPT_S1_:
[----:B------:R-:W-:Y:S08]  /*0000*/  LDC R1, c[0x0][0x37c] ;  /* 0x0000df00ff017b82 */ /* 0x000ff00000000800 */
[----:B------:R-:W0:Y:S01]  /*0010*/  S2UR UR6, SR_CTAID.X ;  /* 0x00000000000679c3 */ /* 0x000e220000002500 */
[----:B------:R-:W1:Y:S01]  /*0020*/  S2R R0, SR_TID.X ;  /* 0x0000000000007919 */ /* 0x000e620000002100 */
[----:B------:R-:W2:Y:S06]  /*0030*/  LDCU.128 UR8, c[0x0][0x380] ;  /* 0x00007000ff0877ac */ /* 0x000eac0008000c00 */
[----:B------:R-:W3:Y:S01]  /*0040*/  S2UR UR7, SR_CTAID.Y ;  /* 0x00000000000779c3 */ /* 0x000ee20000002600 */
[----:B--2---:R-:W-:-:S04]  /*0050*/  UIADD3 UR5, UPT, UPT, UR8, -0x1, URZ ;  /* 0xffffffff08057890 */ /* 0x004fc8000fffe0ff */
[----:B0-----:R-:W-:Y:S02]  /*0060*/  UISETP.NE.AND UP0, UPT, UR6, UR5, UPT ;  /* 0x000000050600728c */ /* 0x001fe4000bf05270 */
[----:B------:R-:W-:Y:S02]  /*0070*/  UIMAD UR5, UR5, UR10, UR11 ;  /* 0x0000000a050572a4 */ /* 0x000fe4000f8e020b */
[----:B------:R-:W-:Y:S02]  /*0080*/  USEL UR12, UR11, UR10, !UP0 ;  /* 0x0000000a0b0c7287 */ /* 0x000fe4000c000000 */
[----:B------:R-:W-:Y:S02]  /*0090*/  UIMAD UR6, UR6, UR10, URZ ;  /* 0x0000000a060672a4 */ /* 0x000fe4000f8e02ff */
[----:B------:R-:W-:Y:S02]  /*00a0*/  USHF.R.S32.HI UR8, URZ, 0x1f, UR12 ;  /* 0x0000001fff087899 */ /* 0x000fe4000801140c */
[----:B-1----:R-:W-:Y:S01]  /*00b0*/  ISETP.GE.U32.AND P0, PT, R0, UR12, PT ;  /* 0x0000000c00007c0c */ /* 0x002fe2000bf06070 */
[----:B------:R-:W-:-:S02]  /*00c0*/  UIMAD UR4, UR9, UR6, URZ ;  /* 0x00000006090472a4 */ /* 0x000fc4000f8e02ff */
[----:B---3--:R-:W-:-:S03]  /*00d0*/  UIMAD UR6, UR5, UR7, UR6 ;  /* 0x00000007050672a4 */ /* 0x008fc6000f8e0206 */
[----:B------:R-:W-:Y:S02]  /*00e0*/  UMOV UR5, URZ ;  /* 0x000000ff00057c82 */ /* 0x000fe40008000000 */
[----:B------:R-:W-:Y:S02]  /*00f0*/  UIMAD.WIDE.U32 UR4, UR12, UR7, UR4 ;  /* 0x000000070c0472a5 */ /* 0x000fe4000f8e0004 */
[----:B------:R-:W-:-:S03]  /*0100*/  UIMAD UR7, UR8, UR7, URZ ;  /* 0x00000007080772a4 */ /* 0x000fc6000f8e02ff */
[----:B------:R-:W-:Y:S09]  /*0110*/  @P0 EXIT ;  /* 0x000000000000094d */ /* 0x000ff20003800000 */
[----:B------:R-:W0:Y:S01]  /*0120*/  LDCU UR8, c[0x0][0x360] ;  /* 0x00006c00ff0877ac */ /* 0x000e220008000800 */
[----:B------:R-:W1:Y:S01]  /*0130*/  LDCU.64 UR10, c[0x0][0x358] ;  /* 0x00006b00ff0a77ac */ /* 0x000e620008000a00 */
[----:B------:R-:W2:Y:S01]  /*0140*/  LDCU.128 UR16, c[0x0][0x390] ;  /* 0x00007200ff1077ac */ /* 0x000ea20008000c00 */
[----:B------:R-:W-:-:S12]  /*0150*/  UIADD3 UR7, UPT, UPT, UR5, UR7, URZ ;  /* 0x0000000705077290 */ /* 0x000fd8000fffe0ff */
.L_x_23:
[----:B---3--:R-:W-:Y:S02]  /*0160*/  SHF.R.S32.HI R4, RZ, 0x1f, R0 ;  /* 0x0000001fff047819 */ /* 0x008fe40000011400 */
[----:B------:R-:W-:-:S04]  /*0170*/  IADD3 R3, P0, PT, R0, UR4, RZ ;  /* 0x0000000400037c10 */ /* 0x000fc8000ff1e0ff */
[----:B------:R-:W-:Y:S02]  /*0180*/  IADD3.X R6, PT, PT, R4, UR7, RZ, P0, !PT ;  /* 0x0000000704067c10 */ /* 0x000fe400087fe4ff */
[----:B--2---:R-:W-:-:S04]  /*0190*/  LEA R2, P0, R3, UR16, 0x2 ;  /* 0x0000001003027c11 */ /* 0x004fc8000f8010ff */
[----:B------:R-:W-:-:S06]  /*01a0*/  LEA.HI.X R3, R3, UR17, R6, 0x2, P0 ;  /* 0x0000001103037c11 */ /* 0x000fcc00080f1406 */
[----:B-1----:R-:W2:Y:S01]  /*01b0*/  LDG.E R3, desc[UR10][R2.64] ;  /* 0x0000000a02037981 */ /* 0x002ea2000c1e1900 */
[C---:B------:R-:W-:Y:S01]  /*01c0*/  IADD3 R5, P0, PT, R0.reuse, UR6, RZ ;  /* 0x0000000600057c10 */ /* 0x040fe2000ff1e0ff */
[----:B0-----:R-:W-:-:S04]  /*01d0*/  VIADD R0, R0, UR8 ;  /* 0x0000000800007c36 */ /* 0x001fc80008000000 */
[----:B------:R-:W-:Y:S01]  /*01e0*/  IMAD.X R6, RZ, RZ, R4, P0 ;  /* 0x000000ffff067224 */ /* 0x000fe200000e0604 */
[----:B------:R-:W-:-:S04]  /*01f0*/  LEA R4, P0, R5, UR18, 0x2 ;  /* 0x0000001205047c11 */ /* 0x000fc8000f8010ff */
[----:B------:R-:W-:Y:S02]  /*0200*/  LEA.HI.X R5, R5, UR19, R6, 0x2, P0 ;  /* 0x0000001305057c11 */ /* 0x000fe400080f1406 */
[----:B------:R-:W-:-:S03]  /*0210*/  ISETP.GE.U32.AND P0, PT, R0, UR12, PT ;  /* 0x0000000c00007c0c */ /* 0x000fc6000bf06070 */
[----:B--2---:R3:W-:Y:S10]  /*0220*/  STG.E desc[UR10][R4.64], R3 ;  /* 0x0000000304007986 */ /* 0x0047f4000c10190a */
[----:B------:R-:W-:Y:S05]  /*0230*/  @!P0 BRA `(.L_x_23) ;  /* 0xfffffffc00c88947 */ /* 0x000fea000383ffff */
[----:B------:R-:W-:Y:S05]  /*0240*/  EXIT ;  /* 0x000000000000794d */ /* 0x000fea0003800000 */
.L_x_24:
        /* <DEDUP_REMOVED lines=11> */
.L_x_59:


//--------------------- .text._Z21local_transpose_cuda1IfEviiiPT_S1_ --------------------------
	.section	.text._Z21local_transpose_cuda1IfEviiiPT_S1_,"ax",@progbits
	.align	128
        .global         _Z21local_transpose_cuda1IfEviiiPT_S1_
        .type           _Z21local_transpose_cuda1IfEviiiPT_S1_,@function
        .size           _Z21local_transpose_cuda1IfEviiiPT_S1_,(.L_x_60 - _Z21local_transpose_cuda1IfEviiiPT_S1_)
        .other          _Z21local_transpose_cuda1IfEviiiPT_S1_,@"STO_CUDA_ENTRY STV_DEFAULT"
_Z21local_transpose_cuda1IfEviiiPT_S1_:
.text._Z21local_transpose_cuda1IfEviiiPT_S1_:
[----:B------:R-:W-:Y:S01]  /*0000*/  LDC R1, c[0x0][0x37c] ;  /* 0x0000df00ff017b82 */ /* 0x000fe20000000800 */
[----:B------:R-:W0:Y:S01]  /*0010*/  S2R R0, SR_TID.X ;  /* 0x0000000000007919 */ /* 0x000e220000002100 */
[----:B------:R-:W0:Y:S02]  /*0020*/  LDCU UR12, c[0x0][0x388] ;  /* 0x00007100ff0c77ac */ /* 0x000e240008000800 */
[----:B0-----:R-:W-:-:S13]  /*0030*/  ISETP.GE.AND P0, PT, R0, UR12, PT ;  /* 0x0000000c00007c0c */ /* 0x001fda000bf06270 */
[----:B------:R-:W-:Y:S05]  /*0040*/  @P0 EXIT ;  /* 0x000000000000094d */ /* 0x000fea0003800000 */
[----:B------:R-:W-:Y:S01]  /*0050*/  S2UR UR5, SR_CTAID.X ;  /* 0x00000000000579c3 */ /* 0x000fe20000002500 */
[----:B------:R-:W0:Y:S01]  /*0060*/  LDCU.64 UR8, c[0x0][0x380] ;  /* 0x00007000ff0877ac */ /* 0x000e220008000a00 */
[----:B------:R-:W1:Y:S06]  /*0070*/  LDCU UR7, c[0x0][0x360] ;  /* 0x00006c00ff0777ac */ /* 0x000e6c0008000800 */
[----:B------:R-:W0:Y:S01]  /*0080*/  S2UR UR6, SR_CTAID.Y ;  /* 0x00000000000679c3 */ /* 0x000e220000002600 */
[----:B------:R-:W2:Y:S01]  /*0090*/  LDCU.64 UR10, c[0x0][0x358] ;  /* 0x00006b00ff0a77ac */ /* 0x000ea20008000a00 */
[----:B------:R-:W3:Y:S01]  /*00a0*/  LDCU.128 UR16, c[0x0][0x390] ;  /* 0x00007200ff1077ac */ /* 0x000ee20008000c00 */
[----:B0-----:R-:W-:-:S02]  /*00b0*/  UIMAD UR4, UR6, UR8, UR5 ;  /* 0x00000008060472a4 */ /* 0x001fc4000f8e0205 */
[----:B------:R-:W-:Y:S02]  /*00c0*/  UIMAD UR5, UR5, UR9, UR6 ;  /* 0x00000009050572a4 */ /* 0x000fe4000f8e0206 */
[----:B------:R-:W-:Y:S02]  /*00d0*/  UIMAD UR4, UR4, UR12, URZ ;  /* 0x0000000c040472a4 */ /* 0x000fe4000f8e02ff */
[----:B-123--:R-:W-:-:S12]  /*00e0*/  UIMAD UR5, UR5, UR12, URZ ;  /* 0x0000000c050572a4 */ /* 0x00efd8000f8e02ff */
.L_x_25:
[----:B0-----:R-:W-:Y:S02]  /*00f0*/  SHF.R.S32.HI R4, RZ, 0x1f, R0 ;  /* 0x0000001fff047819 */ /* 0x001fe40000011400 */
[----:B------:R-:W-:-:S05]  /*0100*/  IADD3 R3, P0, PT, R0, UR5, RZ ;  /* 0x0000000500037c10 */ /* 0x000fca000ff1e0ff */
[----:B------:R-:W-:Y:S01]  /*0110*/  IMAD.X R6, RZ, RZ, R4, P0 ;  /* 0x000000ffff067224 */ /* 0x000fe200000e0604 */
[----:B------:R-:W-:-:S04]  /*0120*/  LEA R2, P0, R3, UR16, 0x2 ;  /* 0x0000001003027c11 */ /* 0x000fc8000f8010ff */
[----:B------:R-:W-:-:S06]  /*0130*/  LEA.HI.X R3, R3, UR17, R6, 0x2, P0 ;  /* 0x0000001103037c11 */ /* 0x000fcc00080f1406 */
[----:B------:R-:W2:Y:S01]  /*0140*/  LDG.E R3, desc[UR10][R2.64] ;  /* 0x0000000a02037981 */ /* 0x000ea2000c1e1900 */
[C---:B------:R-:W-:Y:S01]  /*0150*/  IADD3 R5, P0, PT, R0.reuse, UR4, RZ ;  /* 0x0000000400057c10 */ /* 0x040fe2000ff1e0ff */
[----:B------:R-:W-:-:S04]  /*0160*/  VIADD R0, R0, UR7 ;  /* 0x0000000700007c36 */ /* 0x000fc80008000000 */
[----:B------:R-:W-:Y:S01]  /*0170*/  IMAD.X R6, RZ, RZ, R4, P0 ;  /* 0x000000ffff067224 */ /* 0x000fe200000e0604 */
[----:B------:R-:W-:-:S04]  /*0180*/  LEA R4, P0, R5, UR18, 0x2 ;  /* 0x0000001205047c11 */ /* 0x000fc8000f8010ff */
[----:B------:R-:W-:Y:S02]  /*0190*/  LEA.HI.X R5, R5, UR19, R6, 0x2, P0 ;  /* 0x0000001305057c11 */ /* 0x000fe400080f1406 */
[----:B------:R-:W-:-:S03]  /*01a0*/  ISETP.GE.AND P0, PT, R0, UR12, PT ;  /* 0x0000000c00007c0c */ /* 0x000fc6000bf06270 */
[----:B--2---:R0:W-:Y:S10]  /*01b0*/  STG.E desc[UR10][R4.64], R3 ;  /* 0x0000000304007986 */ /* 0x0041f4000c10190a */
[----:B------:R-:W-:Y:S05]  /*01c0*/  @!P0 BRA `(.L_x_25) ;  /* 0xfffffffc00c88947 */ /* 0x000fea000383ffff */
[----:B------:R-:W-:Y:S05]  /*01d0*/  EXIT ;  /* 0x000000000000794d */ /* 0x000fea0003800000 */
.L_x_26:
        /* <DEDUP_REMOVED lines=10> */
.L_x_60:


//--------------------- .text._Z11memcpy_cudaIdEvPPT_S2_Pm --------------------------
	.section	.text._Z11memcpy_cudaIdEvPPT_S2_Pm,"ax",@progbits
	.align	128
        .global         _Z11memcpy_cudaIdEvPPT_S2_Pm
        .type           _Z11memcpy_cudaIdEvPPT_S2_Pm,@function
        .size           _Z11memcpy_cudaIdEvPPT_S2_Pm,(.L_x_61 - _Z11memcpy_cudaIdEvPPT_S2_Pm)
        .other          _Z11memcpy_cudaIdEvPPT_S2_Pm,@"STO_CUDA_ENTRY STV_DEFAULT"
_Z11memcpy_cudaIdEvPPT_S2_Pm:
.text._Z11memcpy_cudaIdEvPPT_S2_Pm:
        /* <DEDUP_REMOVED lines=19> */
.L_x_27:
[C---:B-1----:R-:W-:Y:S01]  /*0130*/  IMAD.SHL.U32 R11, R13.reuse, 0x8, RZ ;  /* 0x000000080d0b7824 */ /* 0x042fe200078e00ff */
[----:B------:R-:W-:-:S04]  /*0140*/  SHF.L.U64.HI R13, R13, 0x3, R12 ;  /* 0x000000030d0d7819 */ /* 0x000fc8000001020c */
[----:B-----5:R-:W-:-:S04]  /*0150*/  IADD3 R8, P0, PT, R4, R11, RZ ;  /* 0x0000000b04087210 */ /* 0x020fc80007f1e0ff */
[----:B------:R-:W-:-:S06]  /*0160*/  IADD3.X R9, PT, PT, R5, R13, RZ, P0, !PT ;  /* 0x0000000d05097210 */ /* 0x000fcc00007fe4ff */
[----:B------:R-:W2:Y:S01]  /*0170*/  LDG.E.64 R8, desc[UR4][R8.64] ;  /* 0x0000000408087981 */ /* 0x000ea2000c1e1b00 */
[----:B------:R-:W-:-:S05]  /*0180*/  IADD3 R10, P0, PT, R6, R11, RZ ;  /* 0x0000000b060a7210 */ /* 0x000fca0007f1e0ff */
[----:B------:R-:W-:Y:S02]  /*0190*/  IMAD.X R11, R7, 0x1, R13, P0 ;  /* 0x00000001070b7824 */ /* 0x000fe400000e060d */
[----:B0-----:R-:W-:-:S05]  /*01a0*/  VIADD R13, R0, UR6 ;  /* 0x00000006000d7c36 */ /* 0x001fca0008000000 */
[-C--:B------:R-:W-:Y:S02]  /*01b0*/  ISETP.GT.U32.AND P0, PT, R2, R13.reuse, PT ;  /* 0x0000000d0200720c */ /* 0x080fe40003f04070 */
[----:B------:R-:W-:Y:S02]  /*01c0*/  SHF.R.S32.HI R12, RZ, 0x1f, R13 ;  /* 0x0000001fff0c7819 */ /* 0x000fe4000001140d */
[----:B------:R-:W-:Y:S02]  /*01d0*/  MOV R0, R13 ;  /* 0x0000000d00007202 */ /* 0x000fe40000000f00 */
[----:B------:R-:W-:Y:S01]  /*01e0*/  ISETP.GT.U32.AND.EX P0, PT, R3, R12, PT, P0 ;  /* 0x0000000c0300720c */ /* 0x000fe20003f04100 */
[----:B--2---:R1:W-:-:S12]  /*01f0*/  STG.E.64 desc[UR4][R10.64], R8 ;  /* 0x000000080a007986 */ /* 0x0043d8000c101b04 */
[----:B------:R-:W-:Y:S05]  /*0200*/  @P0 BRA `(.L_x_27) ;  /* 0xfffffffc00c80947 */ /* 0x000fea000383ffff */
[----:B------:R-:W-:Y:S05]  /*0210*/  EXIT ;  /* 0x000000000000794d */ /* 0x000fea0003800000 */
.L_x_28:
        /* <DEDUP_REMOVED lines=14> */
.L_x_61:


//--------------------- .text._Z21local_transpose_cuda4IdEviiiiPT_S1_ --------------------------
	.section	.text._Z21local_transpose_cuda4IdEviiiiPT_S1_,"ax",@progbits
	.align	128
        .global         _Z21local_transpose_cuda4IdEviiiiPT_S1_
        .type           _Z21local_transpose_cuda4IdEviiiiPT_S1_,@function
        .size           _Z21local_transpose_cuda4IdEviiiiPT_S1_,(.L_x_62 - _Z21local_transpose_cuda4IdEviiiiPT_S1_)
        .other          _Z21local_transpose_cuda4IdEviiiiPT_S1_,@"STO_CUDA_ENTRY STV_DEFAULT"
_Z21local_transpose_cuda4IdEviiiiPT_S1_:
.text._Z21local_transpose_cuda4IdEviiiiPT_S1_:
        /* <DEDUP_REMOVED lines=22> */
.L_x_29:
[----:B---3--:R-:W-:Y:S02]  /*0160*/  SHF.R.S32.HI R4, RZ, 0x1f, R0 ;  /* 0x0000001fff047819 */ /* 0x008fe40000011400 */
[----:B------:R-:W-:-:S05]  /*0170*/  IADD3 R3, P0, PT, R0, UR6, RZ ;  /* 0x0000000600037c10 */ /* 0x000fca000ff1e0ff */
[----:B------:R-:W-:Y:S01]  /*0180*/  IMAD.X R6, RZ, RZ, R4, P0 ;  /* 0x000000ffff067224 */ /* 0x000fe200000e0604 */
[----:B--2---:R-:W-:-:S04]  /*0190*/  LEA R2, P0, R3, UR12, 0x3 ;  /* 0x0000000c03027c11 */ /* 0x004fc8000f8018ff */
[----:B------:R-:W-:-:S06]  /*01a0*/  LEA.HI.X R3, R3, UR13, R6, 0x3, P0 ;  /* 0x0000000d03037c11 */ /* 0x000fcc00080f1c06 */
[----:B-1----:R-:W2:Y:S01]  /*01b0*/  LDG.E.64 R2, desc[UR10][R2.64] ;  /* 0x0000000a02027981 */ /* 0x002ea2000c1e1b00 */
[C---:B------:R-:W-:Y:S01]  /*01c0*/  IADD3 R5, P0, PT, R0.reuse, UR4, RZ ;  /* 0x0000000400057c10 */ /* 0x040fe2000ff1e0ff */
[----:B0-----:R-:W-:-:S03]  /*01d0*/  VIADD R0, R0, UR8 ;  /* 0x0000000800007c36 */ /* 0x001fc60008000000 */
[----:B------:R-:W-:Y:S02]  /*01e0*/  IADD3.X R6, PT, PT, R4, UR7, RZ, P0, !PT ;  /* 0x0000000704067c10 */ /* 0x000fe400087fe4ff */
[----:B------:R-:W-:-:S04]  /*01f0*/  LEA R4, P0, R5, UR14, 0x3 ;  /* 0x0000000e05047c11 */ /* 0x000fc8000f8018ff */
[----:B------:R-:W-:Y:S02]  /*0200*/  LEA.HI.X R5, R5, UR15, R6, 0x3, P0 ;  /* 0x0000000f05057c11 */ /* 0x000fe400080f1c06 */
[----:B------:R-:W-:-:S03]  /*0210*/  ISETP.GE.U32.AND P0, PT, R0, UR9, PT ;  /* 0x0000000900007c0c */ /* 0x000fc6000bf06070 */
[----:B--2---:R3:W-:Y:S10]  /*0220*/  STG.E.64 desc[UR10][R4.64], R2 ;  /* 0x0000000204007986 */ /* 0x0047f4000c101b0a */
[----:B------:R-:W-:Y:S05]  /*0230*/  @!P0 BRA `(.L_x_29) ;  /* 0xfffffffc00c88947 */ /* 0x000fea000383ffff */
[----:B------:R-:W-:Y:S05]  /*0240*/  EXIT ;  /* 0x000000000000794d */ /* 0x000fea0003800000 */
.L_x_30:
        /* <DEDUP_REMOVED lines=11> */
.L_x_62:


//--------------------- .text._Z21local_transpose_cuda3IdEviiiPT_ --------------------------
	.section	.text._Z21local_transpose_cuda3IdEviiiPT_,"ax",@progbits
	.align	128
        .global         _Z21local_transpose_cuda3IdEviiiPT_
        .type           _Z21local_transpose_cuda3IdEviiiPT_,@function
        .size           _Z21local_transpose_cuda3IdEviiiPT_,(.L_x_55 - _Z21local_transpose_cuda3IdEviiiPT_)
        .other          _Z21local_transpose_cuda3IdEviiiPT_,@"STO_CUDA_ENTRY STV_DEFAULT"
_Z21local_transpose_cuda3IdEviiiPT_:
.text._Z21local_transpose_cuda3IdEviiiPT_:
        /* <DEDUP_REMOVED lines=20> */
.L_x_34:
        /* <DEDUP_REMOVED lines=26> */
.L_x_32:
[----:B------:R-:W2:Y:S01]  /*02e0*/  LDC R10, c[0x0][0x384] ;  /* 0x0000e100ff0a7b82 */ /* 0x000ea20000000800 */
[----:B------:R-:W-:-:S07]  /*02f0*/  MOV R8, 0x310 ;  /* 0x0000031000087802 */ /* 0x000fce0000000f00 */
[----:B012---:R-:W-:Y:S05]  /*0300*/  CALL.REL.NOINC `($__internal_1_$__cuda_sm20_div_u64) ;  /* 0x0000000c00287944 */ /* 0x007fea0003c00000 */
        /* <DEDUP_REMOVED lines=9> */
.L_x_33:
        /* <DEDUP_REMOVED lines=13> */
.L_x_31:
        /* <DEDUP_REMOVED lines=13> */
.L_x_48:
        /* <DEDUP_REMOVED lines=14> */
.L_x_37:
[----:B----4-:R-:W-:-:S04]  /*0620*/  IADD3 R13, P1, PT, R2, UR6, RZ ;  /* 0x00000006020d7c10 */ /* 0x010fc8000ff3e0ff */
[----:B0-----:R-:W-:Y:S01]  /*0630*/  ISETP.GE.U32.AND P0, PT, R13, UR14, PT ;  /* 0x0000000e0d007c0c */ /* 0x001fe2000bf06070 */
[----:B------:R-:W-:-:S05]  /*0640*/  IMAD.X R15, RZ, RZ, UR7, P1 ;  /* 0x00000007ff0f7e24 */ /* 0x000fca00088e06ff */
[----:B------:R-:W-:-:S13]  /*0650*/  ISETP.GE.U32.AND.EX P0, PT, R15, UR10, PT, P0 ;  /* 0x0000000a0f007c0c */ /* 0x000fda000bf06100 */
[----:B------:R-:W-:Y:S05]  /*0660*/  @P0 BRA `(.L_x_36) ;  /* 0x0000000000280947 */ /* 0x000fea0003800000 */
[----:B------:R-:W-:-:S04]  /*0670*/  IADD3 R4, P0, PT, R13, R10, RZ ;  /* 0x0000000a0d047210 */ /* 0x000fc80007f1e0ff */
[----:B------:R-:W-:Y:S02]  /*0680*/  IADD3.X R13, PT, PT, R15, R8, RZ, P0, !PT ;  /* 0x000000080f0d7210 */ /* 0x000fe400007fe4ff */
[----:B---3--:R-:W-:-:S04]  /*0690*/  LEA R12, P0, R4, UR4, 0x3 ;  /* 0x00000004040c7c11 */ /* 0x008fc8000f8018ff */
[----:B------:R-:W-:-:S06]  /*06a0*/  LEA.HI.X R13, R4, UR5, R13, 0x3, P0 ;  /* 0x00000005040d7c11 */ /* 0x000fcc00080f1c0d */
[----:B--2---:R-:W2:Y:S01]  /*06b0*/  LDG.E.64 R12, desc[UR12][R12.64] ;  /* 0x0000000c0c0c7981 */ /* 0x004ea2000c1e1b00 */
[----:B------:R-:W-:Y:S02]  /*06c0*/  IMAD R15, R2, 0x8, R7 ;  /* 0x00000008020f7824 */ /* 0x000fe400078e0207 */
[----:B-1----:R-:W-:-:S05]  /*06d0*/  IMAD.IADD R2, R5, 0x1, R2 ;  /* 0x0000000105027824 */ /* 0x002fca00078e0202 */
[----:B------:R-:W-:Y:S01]  /*06e0*/  ISETP.GE.U32.AND P0, PT, R2, 0x200, PT ;  /* 0x000002000200780c */ /* 0x000fe20003f06070 */
[----:B--2---:R4:W-:-:S12]  /*06f0*/  STS.64 [R15], R12 ;  /* 0x0000000c0f007388 */ /* 0x0049d80000000a00 */
[----:B------:R-:W-:Y:S05]  /*0700*/  @!P0 BRA `(.L_x_37) ;  /* 0xfffffffc00c48947 */ /* 0x000fea000383ffff */
.L_x_36:
[----:B0-23--:R-:W-:Y:S05]  /*0710*/  BSYNC.RECONVERGENT B0 ;  /* 0x0000000000007941 */ /* 0x00dfea0003800200 */
.L_x_35:
[----:B------:R-:W-:-:S04]  /*0720*/  UISETP.NE.U32.AND UP0, UPT, UR8, URZ, UPT ;  /* 0x000000ff0800728c */ /* 0x000fc8000bf05070 */
[----:B------:R-:W-:-:S09]  /*0730*/  UISETP.NE.AND.EX UP0, UPT, UR9, URZ, UPT, UP0 ;  /* 0x000000ff0900728c */ /* 0x000fd2000bf05300 */
[----:B------:R-:W-:Y:S05]  /*0740*/  BRA.U !UP0, `(.L_x_38) ;  /* 0x0000000508847547 */ /* 0x000fea000b800000 */
[----:B------:R-:W-:Y:S01]  /*0750*/  UMOV UR4, URZ ;  /* 0x000000ff00047c82 */ /* 0x000fe20008000000 */
[----:B------:R-:W-:-:S05]  /*0760*/  UMOV UR5, URZ ;  /* 0x000000ff00057c82 */ /* 0x000fca0008000000 */
.L_x_44:
[----:B------:R-:W-:Y:S01]  /*0770*/  LOP3.LUT R2, R3, R9, RZ, 0xfc, !PT ;  /* 0x0000000903027212 */ /* 0x000fe200078efcff */
[----:B------:R-:W-:Y:S01]  /*0780*/  UIADD3 UR4, UP0, UPT, UR4, 0x1, URZ ;  /* 0x0000000104047890 */ /* 0x000fe2000ff1e0ff */
[----:B------:R-:W-:Y:S01]  /*0790*/  MOV R7, R0 ;  /* 0x0000000000077202 */ /* 0x000fe20000000f00 */
[----:B0-----:R-:W-:Y:S01]  /*07a0*/  IMAD.MOV.U32 R16, RZ, RZ, R3 ;  /* 0x000000ffff107224 */ /* 0x001fe200078e0003 */
[----:B------:R-:W-:Y:S01]  /*07b0*/  ISETP.NE.U32.AND P0, PT, R2, RZ, PT ;  /* 0x000000ff0200720c */ /* 0x000fe20003f05070 */
[----:B------:R-:W-:Y:S02]  /*07c0*/  UIADD3.X UR5, UPT, UPT, URZ, UR5, URZ, UP0, !UPT ;  /* 0x00000005ff057290 */ /* 0x000fe400087fe4ff */
[----:B------:R-:W-:-:S04]  /*07d0*/  UISETP.NE.U32.AND UP0, UPT, UR4, UR8, UPT ;  /* 0x000000080400728c */ /* 0x000fc8000bf05070 */
[----:B------:R-:W-:-:S06]  /*07e0*/  UISETP.NE.AND.EX UP0, UPT, UR5, UR9, UPT, UP0 ;  /* 0x000000090500728c */ /* 0x000fcc000bf05300 */
[----:B------:R-:W-:Y:S05]  /*07f0*/  @P0 BRA `(.L_x_39) ;  /* 0x00000000005c0947 */ /* 0x000fea0003800000 */
[----:B------:R-:W0:Y:S01]  /*0800*/  LDC R8, c[0x0][0x380] ;  /* 0x0000e000ff087b82 */ /* 0x000e220000000800 */
[----:B----4-:R-:W-:Y:S01]  /*0810*/  IMAD.MOV.U32 R13, RZ, RZ, RZ ;  /* 0x000000ffff0d7224 */ /* 0x010fe200078e00ff */
        /* <DEDUP_REMOVED lines=9> */
[----:B------:R-:W-:-:S04]  /*08b0*/  IMAD.HI.U32 R12, R3, R0, RZ ;  /* 0x00000000030c7227 */ /* 0x000fc800078e00ff */
        /* <DEDUP_REMOVED lines=11> */
.L_x_39:
[----:B------:R-:W0:Y:S01]  /*0970*/  LDC R10, c[0x0][0x380] ;  /* 0x0000e000ff0a7b82 */ /* 0x000e220000000800 */
[----:B------:R-:W-:Y:S01]  /*0980*/  IMAD.MOV.U32 R2, RZ, RZ, R0 ;  /* 0x000000ffff027224 */ /* 0x000fe200078e0000 */
[----:B------:R-:W-:Y:S02]  /*0990*/  MOV R4, R3 ;  /* 0x0000000300047202 */ /* 0x000fe40000000f00 */
[----:B------:R-:W-:-:S07]  /*09a0*/  MOV R8, 0x9c0 ;  /* 0x000009c000087802 */ /* 0x000fce0000000f00 */
[----:B01--4-:R-:W-:Y:S05]  /*09b0*/  CALL.REL.NOINC `($__internal_1_$__cuda_sm20_div_u64) ;  /* 0x00000004007c7944 */ /* 0x013fea0003c00000 */
        /* <DEDUP_REMOVED lines=9> */
.L_x_40:
        /* <DEDUP_REMOVED lines=30> */
.L_x_43:
        /* <DEDUP_REMOVED lines=9> */
[----:B------:R-:W2:Y:S01]  /*0cc0*/  LDG.E.64 R16, desc[UR12][R16.64] ;  /* 0x0000000c10107981 */ /* 0x000ea2000c1e1b00 */
[C---:B-1----:R-:W-:Y:S01]  /*0cd0*/  IMAD.IADD R4, R5.reuse, 0x1, R4 ;  /* 0x0000000105047824 */ /* 0x042fe200078e0204 */
[C---:B------:R-:W-:Y:S01]  /*0ce0*/  IADD3 R2, P1, PT, R5.reuse, R2, RZ ;  /* 0x0000000205027210 */ /* 0x040fe20007f3e0ff */
[----:B------:R-:W-:-:S03]  /*0cf0*/  IMAD.WIDE.U32 R18, R5, 0x8, R14 ;  /* 0x0000000805127825 */ /* 0x000fc600078e000e */
[----:B------:R-:W-:Y:S01]  /*0d00*/  ISETP.GE.U32.AND P0, PT, R4, 0x200, PT ;  /* 0x000002000400780c */ /* 0x000fe20003f06070 */
[----:B------:R-:W-:Y:S01]  /*0d10*/  IMAD.X R13, RZ, RZ, R13, P1 ;  /* 0x000000ffff0d7224 */ /* 0x000fe200008e060d */
[----:B--2---:R0:W-:Y:S11]  /*0d20*/  STG.E.64 desc[UR12][R14.64], R16 ;  /* 0x000000100e007986 */ /* 0x0041f6000c101b0c */
[----:B------:R-:W-:Y:S05]  /*0d30*/  @!P0 BRA `(.L_x_43) ;  /* 0xfffffffc00bc8947 */ /* 0x000fea000383ffff */
.L_x_42:
[----:B------:R-:W-:Y:S05]  /*0d40*/  BSYNC.RECONVERGENT B0 ;  /* 0x0000000000007941 */ /* 0x000fea0003800200 */
.L_x_41:
[----:B------:R-:W-:Y:S05]  /*0d50*/  BRA.U UP0, `(.L_x_44) ;  /* 0xfffffff900847547 */ /* 0x000fea000b83ffff */
.L_x_38:
[----:B------:R-:W-:Y:S01]  /*0d60*/  ISETP.GT.U32.AND P0, PT, R6, 0x1ff, PT ;  /* 0x000001ff0600780c */ /* 0x000fe20003f04070 */
[----:B------:R-:W2:Y:S01]  /*0d70*/  LDCU.64 UR14, c[0x0][0x390] ;  /* 0x00007200ff0e77ac */ /* 0x000ea20008000a00 */
[----:B------:R-:W-:Y:S11]  /*0d80*/  BSSY.RECONVERGENT B0, `(.L_x_45) ;  /* 0x000001b000007945 */ /* 0x000ff60003800200 */
[----:B------:R-:W-:Y:S05]  /*0d90*/  @P0 BRA `(.L_x_46) ;  /* 0x0000000000640947 */ /* 0x000fea0003800000 */
[----:B----4-:R-:W3:Y:S01]  /*0da0*/  S2R R13, SR_CgaCtaId ;  /* 0x00000000000d7919 */ /* 0x010ee20000008800 */
[----:B------:R-:W4:Y:S01]  /*0db0*/  LDCU UR4, c[0x0][0x388] ;  /* 0x00007100ff0477ac */ /* 0x000f220008000800 */
[----:B0-----:R-:W0:Y:S01]  /*0dc0*/  LDC R16, c[0x0][0x388] ;  /* 0x0000e200ff107b82 */ /* 0x001e220000000800 */
[----:B------:R-:W-:Y:S01]  /*0dd0*/  MOV R2, 0x400 ;  /* 0x0000040000027802 */ /* 0x000fe20000000f00 */
[----:B----4-:R-:W-:Y:S02]  /*0de0*/  IMAD R7, R3, UR4, RZ ;  /* 0x0000000403077c24 */ /* 0x010fe4000f8e02ff */
[----:B------:R-:W-:-:S04]  /*0df0*/  IMAD.WIDE.U32 R10, R0, UR4, RZ ;  /* 0x00000004000a7c25 */ /* 0x000fc8000f8e00ff */
[----:B------:R-:W-:-:S04]  /*0e00*/  IMAD R7, R0, UR10, R7 ;  /* 0x0000000a00077c24 */ /* 0x000fc8000f8e0207 */
[----:B------:R-:W-:Y:S01]  /*0e10*/  IMAD.IADD R8, R7, 0x1, R11 ;  /* 0x0000000107087824 */ /* 0x000fe200078e020b */
[----:B---3--:R-:W-:Y:S02]  /*0e20*/  LEA R17, R13, R2, 0x18 ;  /* 0x000000020d117211 */ /* 0x008fe400078ec0ff */
[----:B------:R-:W-:-:S07]  /*0e30*/  MOV R2, R6 ;  /* 0x0000000600027202 */ /* 0x000fce0000000f00 */
.L_x_47:
[----:B------:R-:W-:-:S04]  /*0e40*/  IADD3 R7, P1, PT, R2, UR6, RZ ;  /* 0x0000000602077c10 */ /* 0x000fc8000ff3e0ff */
[----:B0-----:R-:W-:Y:S01]  /*0e50*/  ISETP.GE.U32.AND P0, PT, R7, R16, PT ;  /* 0x000000100700720c */ /* 0x001fe20003f06070 */
[----:B---3--:R-:W-:-:S05]  /*0e60*/  IMAD.X R15, RZ, RZ, UR7, P1 ;  /* 0x00000007ff0f7e24 */ /* 0x008fca00088e06ff */
[----:B------:R-:W-:-:S13]  /*0e70*/  ISETP.GE.U32.AND.EX P0, PT, R15, UR10, PT, P0 ;  /* 0x0000000a0f007c0c */ /* 0x000fda000bf06100 */
[----:B------:R-:W-:Y:S05]  /*0e80*/  @P0 BRA `(.L_x_46) ;  /* 0x0000000000280947 */ /* 0x000fea0003800000 */
[----:B------:R-:W-:Y:S01]  /*0e90*/  LEA R12, R2, R17, 0x3 ;  /* 0x00000011020c7211 */ /* 0x000fe200078e18ff */
[----:B-1----:R-:W-:Y:S01]  /*0ea0*/  IMAD.IADD R2, R5, 0x1, R2 ;  /* 0x0000000105027824 */ /* 0x002fe200078e0202 */
[----:B------:R-:W-:-:S04]  /*0eb0*/  IADD3 R4, P0, PT, R7, R10, RZ ;  /* 0x0000000a07047210 */ /* 0x000fc80007f1e0ff */
[----:B------:R-:W0:Y:S01]  /*0ec0*/  LDS.64 R12, [R12] ;  /* 0x000000000c0c7984 */ /* 0x000e220000000a00 */
[----:B------:R-:W-:Y:S01]  /*0ed0*/  IMAD.X R7, R15, 0x1, R8, P0 ;  /* 0x000000010f077824 */ /* 0x000fe200000e0608 */
[----:B--2---:R-:W-:-:S04]  /*0ee0*/  LEA R14, P0, R4, UR14, 0x3 ;  /* 0x0000000e040e7c11 */ /* 0x004fc8000f8018ff */
[----:B------:R-:W-:Y:S02]  /*0ef0*/  LEA.HI.X R15, R4, UR15, R7, 0x3, P0 ;  /* 0x0000000f040f7c11 */ /* 0x000fe400080f1c07 */
[----:B------:R-:W-:-:S03]  /*0f00*/  ISETP.GE.U32.AND P0, PT, R2, 0x200, PT ;  /* 0x000002000200780c */ /* 0x000fc60003f06070 */
[----:B0-----:R3:W-:Y:S10]  /*0f10*/  STG.E.64 desc[UR12][R14.64], R12 ;  /* 0x0000000c0e007986 */ /* 0x0017f4000c101b0c */
[----:B------:R-:W-:Y:S05]  /*0f20*/  @!P0 BRA `(.L_x_47) ;  /* 0xfffffffc00c48947 */ /* 0x000fea000383ffff */
.L_x_46:
[----:B--2---:R-:W-:Y:S05]  /*0f30*/  BSYNC.RECONVERGENT B0 ;  /* 0x0000000000007941 */ /* 0x004fea0003800200 */
.L_x_45:
[----:B------:R-:W2:Y:S01]  /*0f40*/  LDCU UR4, c[0x0][0x388] ;  /* 0x00007100ff0477ac */ /* 0x000ea20008000800 */
[----:B------:R-:W-:-:S04]  /*0f50*/  UIADD3 UR6, UP0, UPT, UR6, 0x200, URZ ;  /* 0x0000020006067890 */ /* 0x000fc8000ff1e0ff */
[----:B------:R-:W-:Y:S02]  /*0f60*/  UIADD3.X UR7, UPT, UPT, URZ, UR7, URZ, UP0, !UPT ;  /* 0x00000007ff077290 */ /* 0x000fe400087fe4ff */
[----:B--2---:R-:W-:-:S04]  /*0f70*/  UISETP.GE.U32.AND UP0, UPT, UR6, UR4, UPT ;  /* 0x000000040600728c */ /* 0x004fc8000bf06070 */
[----:B------:R-:W-:-:S09]  /*0f80*/  UISETP.GE.U32.AND.EX UP0, UPT, UR7, UR10, UPT, UP0 ;  /* 0x0000000a0700728c */ /* 0x000fd2000bf06100 */
[----:B------:R-:W-:Y:S05]  /*0f90*/  BRA.U !UP0, `(.L_x_48) ;  /* 0xfffffff508687547 */ /* 0x000fea000b83ffff */
[----:B------:R-:W-:Y:S05]  /*0fa0*/  EXIT ;  /* 0x000000000000794d */ /* 0x000fea0003800000 */
        .weak           $__internal_1_$__cuda_sm20_div_u64
        .type           $__internal_1_$__cuda_sm20_div_u64,@function
        .size           $__internal_1_$__cuda_sm20_div_u64,(.L_x_55 - $__internal_1_$__cuda_sm20_div_u64)
$__internal_1_$__cuda_sm20_div_u64:
        /* <DEDUP_REMOVED lines=68> */
[----:B------:R-:W-:Y:S06]  /*13f0*/  RET.REL.NODEC R10 `(_Z21local_transpose_cuda3IdEviiiPT_) ;  /* 0xffffffec0a007950 */ /* 0x000fec0003c3ffff */
.L_x_49:
        /* <DEDUP_REMOVED lines=16> */
.L_x_55:


//--------------------- .text._Z21local_transpose_cuda2IdEviiiiPT_S1_ --------------------------
	.section	.text._Z21local_transpose_cuda2IdEviiiiPT_S1_,"ax",@progbits
	.align	128
        .global         _Z21local_transpose_cuda2IdEviiiiPT_S1_
        .type           _Z21local_transpose_cuda2IdEviiiiPT_S1_,@function
        .size           _Z21local_transpose_cuda2IdEviiiiPT_S1_,(.L_x_64 - _Z21local_transpose_cuda2IdEviiiiPT_S1_)
        .other          _Z21local_transpose_cuda2IdEviiiiPT_S1_,@"STO_CUDA_ENTRY STV_DEFAULT"
_Z21local_transpose_cuda2IdEviiiiPT_S1_:
.text._Z21local_transpose_cuda2IdEviiiiPT_S1_:
        /* <DEDUP_REMOVED lines=22> */
.L_x_50:
[----:B---3--:R-:W-:Y:S02]  /*0160*/  SHF.R.S32.HI R4, RZ, 0x1f, R0 ;  /* 0x0000001fff047819 */ /* 0x008fe40000011400 */
[----:B------:R-:W-:-:S04]  /*0170*/  IADD3 R3, P0, PT, R0, UR4, RZ ;  /* 0x0000000400037c10 */ /* 0x000fc8000ff1e0ff */
[----:B------:R-:W-:Y:S02]  /*0180*/  IADD3.X R6, PT, PT, R4, UR7, RZ, P0, !PT ;  /* 0x0000000704067c10 */ /* 0x000fe400087fe4ff */
[----:B--2---:R-:W-:-:S04]  /*0190*/  LEA R2, P0, R3, UR16, 0x3 ;  /* 0x0000001003027c11 */ /* 0x004fc8000f8018ff */
[----:B------:R-:W-:-:S06]  /*01a0*/  LEA.HI.X R3, R3, UR17, R6, 0x3, P0 ;  /* 0x0000001103037c11 */ /* 0x000fcc00080f1c06 */
[----:B-1----:R-:W2:Y:S01]  /*01b0*/  LDG.E.64 R2, desc[UR10][R2.64] ;  /* 0x0000000a02027981 */ /* 0x002ea2000c1e1b00 */
[C---:B------:R-:W-:Y:S01]  /*01c0*/  IADD3 R5, P0, PT, R0.reuse, UR6, RZ ;  /* 0x0000000600057c10 */ /* 0x040fe2000ff1e0ff */
[----:B0-----:R-:W-:-:S04]  /*01d0*/  VIADD R0, R0, UR8 ;  /* 0x0000000800007c36 */ /* 0x001fc80008000000 */
[----:B------:R-:W-:Y:S01]  /*01e0*/  IMAD.X R6, RZ, RZ, R4, P0 ;  /* 0x000000ffff067224 */ /* 0x000fe200000e0604 */
[----:B------:R-:W-:-:S04]  /*01f0*/  LEA R4, P0, R5, UR18, 0x3 ;  /* 0x0000001205047c11 */ /* 0x000fc8000f8018ff */
[----:B------:R-:W-:Y:S02]  /*0200*/  LEA.HI.X R5, R5, UR19, R6, 0x3, P0 ;  /* 0x0000001305057c11 */ /* 0x000fe400080f1c06 */
[----:B------:R-:W-:-:S03]  /*0210*/  ISETP.GE.U32.AND P0, PT, R0, UR12, PT ;  /* 0x0000000c00007c0c */ /* 0x000fc6000bf06070 */
[----:B--2---:R3:W-:Y:S10]  /*0220*/  STG.E.64 desc[UR10][R4.64], R2 ;  /* 0x0000000204007986 */ /* 0x0047f4000c101b0a */
[----:B------:R-:W-:Y:S05]  /*0230*/  @!P0 BRA `(.L_x_50) ;  /* 0xfffffffc00c88947 */ /* 0x000fea000383ffff */
[----:B------:R-:W-:Y:S05]  /*0240*/  EXIT ;  /* 0x000000000000794d */ /* 0x000fea0003800000 */
.L_x_51:
        /* <DEDUP_REMOVED lines=11> */
.L_x_64:


//--------------------- .text._Z21local_transpose_cuda1IdEviiiPT_S1_ --------------------------
	.section	.text._Z21local_transpose_cuda1IdEviiiPT_S1_,"ax",@progbits
	.align	128
        .global         _Z21local_transpose_cuda1IdEviiiPT_S1_
        .type           _Z21local_transpose_cuda1IdEviiiPT_S1_,@function
        .size           _Z21local_transpose_cuda1IdEviiiPT_S1_,(.L_x_65 - _Z21local_transpose_cuda1IdEviiiPT_S1_)
        .other          _Z21local_transpose_cuda1IdEviiiPT_S1_,@"STO_CUDA_ENTRY STV_DEFAULT"
_Z21local_transpose_cuda1IdEviiiPT_S1_:
.text._Z21local_transpose_cuda1IdEviiiPT_S1_:
        /* <DEDUP_REMOVED lines=15> */
.L_x_52:
[----:B0-----:R-:W-:Y:S02]  /*00f0*/  SHF.R.S32.HI R4, RZ, 0x1f, R0 ;  /* 0x0000001fff047819 */ /* 0x001fe40000011400 */
[----:B------:R-:W-:-:S05]  /*0100*/  IADD3 R3, P0, PT, R0, UR5, RZ ;  /* 0x0000000500037c10 */ /* 0x000fca000ff1e0ff */
[----:B------:R-:W-:Y:S01]  /*0110*/  IMAD.X R6, RZ, RZ, R4, P0 ;  /* 0x000000ffff067224 */ /* 0x000fe200000e0604 */
[----:B------:R-:W-:-:S04]  /*0120*/  LEA R2, P0, R3, UR16, 0x3 ;  /* 0x0000001003027c11 */ /* 0x000fc8000f8018ff */
[----:B------:R-:W-:-:S06]  /*0130*/  LEA.HI.X R3, R3, UR17, R6, 0x3, P0 ;  /* 0x0000001103037c11 */ /* 0x000fcc00080f1c06 */
[----:B------:R-:W2:Y:S01]  /*0140*/  LDG.E.64 R2, desc[UR10][R2.64] ;  /* 0x0000000a02027981 */ /* 0x000ea2000c1e1b00 */
[C---:B------:R-:W-:Y:S01]  /*0150*/  IADD3 R5, P0, PT, R0.reuse, UR4, RZ ;  /* 0x0000000400057c10 */ /* 0x040fe2000ff1e0ff */
[----:B------:R-:W-:-:S04]  /*0160*/  VIADD R0, R0, UR7 ;  /* 0x0000000700007c36 */ /* 0x000fc80008000000 */
[----:B------:R-:W-:Y:S01]  /*0170*/  IMAD.X R6, RZ, RZ, R4, P0 ;  /* 0x000000ffff067224 */ /* 0x000fe200000e0604 */
[----:B------:R-:W-:-:S04]  /*0180*/  LEA R4, P0, R5, UR18, 0x3 ;  /* 0x0000001205047c11 */ /* 0x000fc8000f8018ff */
[----:B------:R-:W-:Y:S02]  /*0190*/  LEA.HI.X R5, R5, UR19, R6, 0x3, P0 ;  /* 0x0000001305057c11 */ /* 0x000fe400080f1c06 */
[----:B------:R-:W-:-:S03]  /*01a0*/  ISETP.GE.AND P0, PT, R0, UR12, PT ;  /* 0x0000000c00007c0c */ /* 0x000fc6000bf06270 */
[----:B--2---:R0:W-:Y:S10]  /*01b0*/  STG.E.64 desc[UR10][R4.64], R2 ;  /* 0x0000000204007986 */ /* 0x0041f4000c101b0a */
[----:B------:R-:W-:Y:S05]  /*01c0*/  @!P0 BRA `(.L_x_52) ;  /* 0xfffffffc00c88947 */ /* 0x000fea000383ffff */
[----:B------:R-:W-:Y:S05]  /*01d0*/  EXIT ;  /* 0x000000000000794d */ /* 0x000fea0003800000 */
.L_x_53:
        /* <DEDUP_REMOVED lines=10> */
.L_x_65:


//--------------------- .nv.shared.reserved.0     --------------------------
	.section	.nv.shared.reserved.0,"aw",@nobits
	.weak		__nv_reservedSMEM_offset_0_alias
	.size		__nv_reservedSMEM_offset_0_alias, 0, 64
	.other		__nv_reservedSMEM_offset_0_alias,@"STO_CUDA_RESERVED_SHARED STV_DEFAULT"
__nv_reservedSMEM_offset_0_alias:
	.zero		0
	.zero		64


//--------------------- .nv.shared._Z21local_transpose_cuda3IfEviiiPT_ --------------------------
	.section	.nv.shared._Z21local_transpose_cuda3IfEviiiPT_,"aw",@nobits
	.sectionflags	@""
	.align	4
.nv.shared._Z21local_transpose_cuda3IfEviiiPT_:
	.zero		3072


//--------------------- .nv.shared._Z21local_transpose_cuda3IdEviiiPT_ --------------------------
	.section	.nv.shared._Z21local_transpose_cuda3IdEviiiPT_,"aw",@nobits
	.sectionflags	@""
	.align	8
.nv.shared._Z21local_transpose_cuda3IdEviiiPT_:
	.zero		5120


//--------------------- .nv.constant0._Z11memcpy_cudaIfEvPPT_S2_Pm --------------------------
	.section	.nv.constant0._Z11memcpy_cudaIfEvPPT_S2_Pm,"a",@progbits
	.sectionflags	@""
	.align	4
.nv.constant0._Z11memcpy_cudaIfEvPPT_S2_Pm:
	.zero		920


//--------------------- .nv.constant0._Z21local_transpose_cuda4IfEviiiiPT_S1_ --------------------------
	.section	.nv.constant0._Z21local_transpose_cuda4IfEviiiiPT_S1_,"a",@progbits
	.sectionflags	@""
	.align	4
.nv.constant0._Z21local_transpose_cuda4IfEviiiiPT_S1_:
	.zero		928


//--------------------- .nv.constant0._Z21local_transpose_cuda3IfEviiiPT_ --------------------------
	.section	.nv.constant0._Z21local_transpose_cuda3IfEviiiPT_,"a",@progbits
	.sectionflags	@""
	.align	4
.nv.constant0._Z21local_transpose_cuda3IfEviiiPT_:
	.zero		920


//--------------------- .nv.constant0._Z21local_transpose_cuda2IfEviiiiPT_S1_ --------------------------
	.section	.nv.constant0._Z21local_transpose_cuda2IfEviiiiPT_S1_,"a",@progbits
	.sectionflags	@""
	.align	4
.nv.constant0._Z21local_transpose_cuda2IfEviiiiPT_S1_:
	.zero		928


//--------------------- .nv.constant0._Z21local_transpose_cuda1IfEviiiPT_S1_ --------------------------
	.section	.nv.constant0._Z21local_transpose_cuda1IfEviiiPT_S1_,"a",@progbits
	.sectionflags	@""
	.align	4
.nv.constant0._Z21local_transpose_cuda1IfEviiiPT_S1_:
	.zero		928


//--------------------- .nv.constant0._Z11memcpy_cudaIdEvPPT_S2_Pm --------------------------
	.section	.nv.constant0._Z11memcpy_cudaIdEvPPT_S2_Pm,"a",@progbits
	.sectionflags	@""
	.align	4
.nv.constant0._Z11memcpy_cudaIdEvPPT_S2_Pm:
	.zero		920


//--------------------- .nv.constant0._Z21local_transpose_cuda4IdEviiiiPT_S1_ --------------------------
	.section	.nv.constant0._Z21local_transpose_cuda4IdEviiiiPT_S1_,"a",@progbits
	.sectionflags	@""
	.align	4
.nv.constant0._Z21local_transpose_cuda4IdEviiiiPT_S1_:
	.zero		928


//--------------------- .nv.constant0._Z21local_transpose_cuda3IdEviiiPT_ --------------------------
	.section	.nv.constant0._Z21local_transpose_cuda3IdEviiiPT_,"a",@progbits
	.sectionflags	@""
	.align	4
.nv.constant0._Z21local_transpose_cuda3IdEviiiPT_:
	.zero		920


//--------------------- .nv.constant0._Z21local_transpose_cuda2IdEviiiiPT_S1_ --------------------------
	.section	.nv.constant0._Z21local_transpose_cuda2IdEviiiiPT_S1_,"a",@progbits
	.sectionflags	@""
	.align	4
.nv.constant0._Z21local_transpose_cuda2IdEviiiiPT_S1_:
	.zero		928


//--------------------- .nv.constant0._Z21local_transpose_cuda1IdEviiiPT_S1_ --------------------------
	.section	.nv.constant0._Z21local_transpose_cuda1IdEviiiPT_S1_,"a",@progbits
	.sectionflags	@""
	.align	4
.nv.constant0._Z21local_transpose_cuda1IdEviiiPT_S1_:
	.zero		928


//--------------------- SYMBOLS --------------------------

	.type		.nv.reservedSmem.offset0,@object
	.size		.nv.reservedSmem.offset0,0x4
	.type		.nv.reservedSmem.cap,@object
	.size		.nv.reservedSmem.cap,0x4
